//
// Generated by NVIDIA NVVM Compiler
//
// Compiler Build ID: CL-36424714
// Cuda compilation tools, release 13.0, V13.0.88
// Based on NVVM 20.0.0
//

.version 9.0
.target sm_100
.address_size 64

	// .globl	my_kernel_kernel0
// _ZZ17my_kernel_kernel0E18PaddedInput_shared has been demoted
// _ZZ17my_kernel_kernel0E18placeholder_shared has been demoted

.visible .entry my_kernel_kernel0(
	.param .u64 .ptr .align 1 my_kernel_kernel0_param_0,
	.param .u64 .ptr .align 1 my_kernel_kernel0_param_1,
	.param .u64 .ptr .align 1 my_kernel_kernel0_param_2,
	.param .u64 .ptr .align 1 my_kernel_kernel0_param_3
)
{
	.reg .pred 	%p<42>;
	.reg .b16 	%rs<56>;
	.reg .b32 	%r<126>;
	.reg .b32 	%f<396>;
	.reg .b64 	%rd<26>;
	// demoted variable
	.shared .align 4 .b8 _ZZ17my_kernel_kernel0E18PaddedInput_shared[2720];
	// demoted variable
	.shared .align 4 .b8 _ZZ17my_kernel_kernel0E18placeholder_shared[48];
	ld.param.u64 	%rd5, [my_kernel_kernel0_param_0];
	ld.param.u64 	%rd6, [my_kernel_kernel0_param_1];
	ld.param.u64 	%rd4, [my_kernel_kernel0_param_3];
	cvta.to.global.u64 	%rd1, %rd5;
	cvta.to.global.u64 	%rd2, %rd6;
	mov.u32 	%r1, %tid.x;
	mov.u32 	%r30, %ctaid.x;
	mul.hi.u32 	%r31, %r30, 1272582903;
	shr.u32 	%r32, %r31, 7;
	mul.lo.s32 	%r33, %r32, 432;
	sub.s32 	%r34, %r30, %r33;
	cvt.u16.u32 	%rs5, %r34;
	mul.hi.u16 	%rs6, %rs5, -7281;
	shr.u16 	%rs7, %rs6, 7;
	mul.wide.u16 	%r2, %rs7, 5;
	mul.lo.s32 	%r3, %r32, 259200;
	mul.wide.u16 	%r4, %rs7, -22336;
	mul.hi.u32 	%r35, %r30, 954437177;
	shr.u32 	%r36, %r35, 5;
	mul.lo.s32 	%r37, %r36, 144;
	sub.s32 	%r38, %r30, %r37;
	shl.b32 	%r5, %r38, 2;
	add.s32 	%r39, %r3, %r5;
	add.s32 	%r40, %r39, %r4;
	add.s32 	%r6, %r40, -9216;
	shr.u32 	%r41, %r1, 1;
	mul.lo.s32 	%r42, %r41, 576;
	shl.b32 	%r43, %r1, 1;
	and.b32  	%r44, %r43, 2;
	add.s32 	%r45, %r5, %r42;
	or.b32  	%r7, %r45, %r44;
	or.b32  	%r46, %r43, 1;
	and.b32  	%r47, %r46, 3;
	or.b32  	%r48, %r47, %r5;
	add.s32 	%r8, %r48, %r42;
	mov.b32 	%r120, 0;
	mov.f32 	%f356, 0f00000000;
	mov.f32 	%f357, %f356;
	mov.f32 	%f358, %f356;
	mov.f32 	%f359, %f356;
	mov.f32 	%f360, %f356;
	mov.f32 	%f361, %f356;
	mov.f32 	%f362, %f356;
	mov.f32 	%f363, %f356;
	mov.f32 	%f364, %f356;
	mov.f32 	%f365, %f356;
	mov.f32 	%f366, %f356;
	mov.f32 	%f367, %f356;
	mov.f32 	%f368, %f356;
	mov.f32 	%f369, %f356;
	mov.f32 	%f370, %f356;
	mov.f32 	%f371, %f356;
	mov.f32 	%f372, %f356;
	mov.f32 	%f373, %f356;
	mov.f32 	%f374, %f356;
	mov.f32 	%f375, %f356;
	mov.f32 	%f376, %f356;
	mov.f32 	%f377, %f356;
	mov.f32 	%f378, %f356;
	mov.f32 	%f379, %f356;
	mov.f32 	%f380, %f356;
	mov.f32 	%f381, %f356;
	mov.f32 	%f382, %f356;
	mov.f32 	%f383, %f356;
	mov.f32 	%f384, %f356;
	mov.f32 	%f385, %f356;
	mov.f32 	%f386, %f356;
	mov.f32 	%f387, %f356;
	mov.f32 	%f388, %f356;
	mov.f32 	%f389, %f356;
	mov.f32 	%f390, %f356;
	mov.f32 	%f391, %f356;
	mov.f32 	%f392, %f356;
	mov.f32 	%f393, %f356;
	mov.f32 	%f394, %f356;
	mov.f32 	%f395, %f356;
$L__BB0_1:
	mov.u32 	%r50, _ZZ17my_kernel_kernel0E18PaddedInput_shared;
	mad.lo.s32 	%r51, %r1, 240, %r50;
	add.s32 	%r122, %r51, 8;
	mul.lo.s32 	%r123, %r1, 60;
	mul.lo.s32 	%r121, %r1, 15;
	bar.sync 	0;
	mov.b32 	%r124, 8;
$L__BB0_2:
	setp.gt.u32 	%p1, %r121, 169;
	@%p1 bra 	$L__BB0_23;
	setp.gt.u32 	%p2, %r1, 11;
	setp.gt.u32 	%p3, %r123, 679;
	or.pred  	%p4, %p2, %p3;
	mov.f32 	%f352, 0f00000000;
	@%p4 bra 	$L__BB0_8;
	add.s32 	%r52, %r121, 171;
	setp.lt.u32 	%p5, %r121, 85;
	selp.b32 	%r53, %r121, %r52, %p5;
	cvt.u16.u32 	%rs8, %r53;
	and.b16  	%rs9, %rs8, 255;
	mul.lo.s16 	%rs10, %rs9, 241;
	shr.u16 	%rs11, %rs10, 12;
	cvt.u32.u16 	%r54, %rs11;
	and.b32  	%r18, %r54, 255;
	add.s32 	%r55, %r2, %r18;
	or.b32  	%r56, %r55, %r120;
	setp.eq.s32 	%p6, %r56, 0;
	add.s32 	%r57, %r55, %r120;
	setp.gt.u32 	%p7, %r57, 15;
	or.pred  	%p8, %p6, %p7;
	@%p8 bra 	$L__BB0_7;
	cvt.u16.u32 	%rs13, %r121;
	mul.lo.s16 	%rs14, %rs13, 241;
	shr.u16 	%rs15, %rs14, 12;
	mul.lo.s16 	%rs16, %rs15, 17;
	sub.s16 	%rs1, %rs13, %rs16;
	add.s16 	%rs17, %rs1, -1;
	and.b16  	%rs18, %rs17, 255;
	setp.gt.u16 	%p9, %rs18, 14;
	@%p9 bra 	$L__BB0_7;
	setp.gt.u32 	%p10, %r121, 84;
	selp.b32 	%r58, 129600, 0, %p10;
	and.b16  	%rs19, %rs1, 255;
	mul.wide.u16 	%r59, %rs19, 576;
	add.s32 	%r60, %r120, %r18;
	add.s32 	%r61, %r6, %r58;
	add.s32 	%r62, %r61, %r59;
	mad.lo.s32 	%r63, %r60, 8640, %r62;
	mul.wide.s32 	%rd7, %r63, 4;
	add.s64 	%rd8, %rd1, %rd7;
	ld.global.nc.f32 	%f352, [%rd8];
$L__BB0_7:
	st.shared.f32 	[%r122+-8], %f352;
$L__BB0_8:
	setp.gt.u32 	%p12, %r123, 678;
	or.pred  	%p13, %p2, %p12;
	mov.f32 	%f353, 0f00000000;
	@%p13 bra 	$L__BB0_13;
	add.s32 	%r64, %r121, 171;
	setp.lt.u32 	%p14, %r121, 85;
	selp.b32 	%r65, %r121, %r64, %p14;
	cvt.u16.u32 	%rs20, %r65;
	and.b16  	%rs21, %rs20, 255;
	mul.lo.s16 	%rs22, %rs21, 241;
	shr.u16 	%rs23, %rs22, 12;
	cvt.u32.u16 	%r66, %rs23;
	and.b32  	%r19, %r66, 255;
	add.s32 	%r67, %r2, %r19;
	or.b32  	%r68, %r67, %r120;
	setp.eq.s32 	%p15, %r68, 0;
	add.s32 	%r69, %r67, %r120;
	setp.gt.u32 	%p16, %r69, 15;
	or.pred  	%p17, %p15, %p16;
	@%p17 bra 	$L__BB0_12;
	cvt.u16.u32 	%rs25, %r121;
	mul.lo.s16 	%rs26, %rs25, 241;
	shr.u16 	%rs27, %rs26, 12;
	mul.lo.s16 	%rs28, %rs27, 17;
	sub.s16 	%rs2, %rs25, %rs28;
	add.s16 	%rs29, %rs2, -1;
	and.b16  	%rs30, %rs29, 255;
	setp.gt.u16 	%p18, %rs30, 14;
	@%p18 bra 	$L__BB0_12;
	setp.gt.u32 	%p19, %r121, 84;
	selp.b32 	%r70, 129600, 0, %p19;
	and.b16  	%rs31, %rs2, 255;
	mul.wide.u16 	%r71, %rs31, 576;
	add.s32 	%r72, %r120, %r19;
	add.s32 	%r73, %r6, %r70;
	add.s32 	%r74, %r73, %r71;
	mad.lo.s32 	%r75, %r72, 8640, %r74;
	add.s32 	%r76, %r75, 1;
	mul.wide.s32 	%rd9, %r76, 4;
	add.s64 	%rd10, %rd1, %rd9;
	ld.global.nc.f32 	%f353, [%rd10];
$L__BB0_12:
	st.shared.f32 	[%r122+-4], %f353;
$L__BB0_13:
	setp.gt.u32 	%p21, %r123, 677;
	or.pred  	%p22, %p2, %p21;
	mov.f32 	%f354, 0f00000000;
	@%p22 bra 	$L__BB0_18;
	add.s32 	%r77, %r121, 171;
	setp.lt.u32 	%p23, %r121, 85;
	selp.b32 	%r78, %r121, %r77, %p23;
	cvt.u16.u32 	%rs32, %r78;
	and.b16  	%rs33, %rs32, 255;
	mul.lo.s16 	%rs34, %rs33, 241;
	shr.u16 	%rs35, %rs34, 12;
	cvt.u32.u16 	%r79, %rs35;
	and.b32  	%r20, %r79, 255;
	add.s32 	%r80, %r2, %r20;
	or.b32  	%r81, %r80, %r120;
	setp.eq.s32 	%p24, %r81, 0;
	add.s32 	%r82, %r80, %r120;
	setp.gt.u32 	%p25, %r82, 15;
	or.pred  	%p26, %p24, %p25;
	@%p26 bra 	$L__BB0_17;
	cvt.u16.u32 	%rs37, %r121;
	mul.lo.s16 	%rs38, %rs37, 241;
	shr.u16 	%rs39, %rs38, 12;
	mul.lo.s16 	%rs40, %rs39, 17;
	sub.s16 	%rs3, %rs37, %rs40;
	add.s16 	%rs41, %rs3, -1;
	and.b16  	%rs42, %rs41, 255;
	setp.gt.u16 	%p27, %rs42, 14;
	@%p27 bra 	$L__BB0_17;
	setp.gt.u32 	%p28, %r121, 84;
	selp.b32 	%r83, 129600, 0, %p28;
	and.b16  	%rs43, %rs3, 255;
	mul.wide.u16 	%r84, %rs43, 576;
	add.s32 	%r85, %r120, %r20;
	add.s32 	%r86, %r6, %r83;
	add.s32 	%r87, %r86, %r84;
	mad.lo.s32 	%r88, %r85, 8640, %r87;
	add.s32 	%r89, %r88, 2;
	mul.wide.s32 	%rd11, %r89, 4;
	add.s64 	%rd12, %rd1, %rd11;
	ld.global.nc.f32 	%f354, [%rd12];
$L__BB0_17:
	st.shared.f32 	[%r122], %f354;
$L__BB0_18:
	setp.gt.u32 	%p30, %r123, 676;
	or.pred  	%p31, %p2, %p30;
	mov.f32 	%f355, 0f00000000;
	@%p31 bra 	$L__BB0_23;
	add.s32 	%r90, %r121, 171;
	setp.lt.u32 	%p32, %r121, 85;
	selp.b32 	%r91, %r121, %r90, %p32;
	cvt.u16.u32 	%rs44, %r91;
	and.b16  	%rs45, %rs44, 255;
	mul.lo.s16 	%rs46, %rs45, 241;
	shr.u16 	%rs47, %rs46, 12;
	cvt.u32.u16 	%r92, %rs47;
	and.b32  	%r21, %r92, 255;
	add.s32 	%r93, %r2, %r21;
	or.b32  	%r94, %r93, %r120;
	setp.eq.s32 	%p33, %r94, 0;
	add.s32 	%r95, %r93, %r120;
	setp.gt.u32 	%p34, %r95, 15;
	or.pred  	%p35, %p33, %p34;
	@%p35 bra 	$L__BB0_22;
	cvt.u16.u32 	%rs49, %r121;
	mul.lo.s16 	%rs50, %rs49, 241;
	shr.u16 	%rs51, %rs50, 12;
	mul.lo.s16 	%rs52, %rs51, 17;
	sub.s16 	%rs4, %rs49, %rs52;
	add.s16 	%rs53, %rs4, -1;
	and.b16  	%rs54, %rs53, 255;
	setp.gt.u16 	%p36, %rs54, 14;
	@%p36 bra 	$L__BB0_22;
	setp.gt.u32 	%p37, %r121, 84;
	selp.b32 	%r96, 129600, 0, %p37;
	and.b16  	%rs55, %rs4, 255;
	mul.wide.u16 	%r97, %rs55, 576;
	add.s32 	%r98, %r120, %r21;
	add.s32 	%r99, %r6, %r96;
	add.s32 	%r100, %r99, %r97;
	mad.lo.s32 	%r101, %r98, 8640, %r100;
	add.s32 	%r102, %r101, 3;
	mul.wide.s32 	%rd13, %r102, 4;
	add.s64 	%rd14, %rd1, %rd13;
	ld.global.nc.f32 	%f355, [%rd14];
$L__BB0_22:
	st.shared.f32 	[%r122+4], %f355;
$L__BB0_23:
	add.s32 	%r124, %r124, 16;
	add.s32 	%r123, %r123, 4;
	add.s32 	%r122, %r122, 16;
	add.s32 	%r121, %r121, 1;
	setp.ne.s32 	%p38, %r124, 248;
	@%p38 bra 	$L__BB0_2;
	setp.gt.u32 	%p39, %r1, 5;
	@%p39 bra 	$L__BB0_26;
	mul.lo.s32 	%r103, %r120, 1728;
	add.s32 	%r104, %r7, %r103;
	mul.wide.u32 	%rd15, %r104, 4;
	add.s64 	%rd16, %rd2, %rd15;
	ld.global.nc.f32 	%f138, [%rd16];
	shl.b32 	%r105, %r1, 3;
	mov.u32 	%r106, _ZZ17my_kernel_kernel0E18placeholder_shared;
	add.s32 	%r107, %r106, %r105;
	st.shared.f32 	[%r107], %f138;
	add.s32 	%r108, %r8, %r103;
	mul.wide.u32 	%rd17, %r108, 4;
	add.s64 	%rd18, %rd2, %rd17;
	ld.global.nc.f32 	%f139, [%rd18];
	st.shared.f32 	[%r107+4], %f139;
$L__BB0_26:
	bar.sync 	0;
	mov.b32 	%r125, 0;
$L__BB0_27:
	add.s32 	%r110, %r125, %r1;
	shl.b32 	%r111, %r125, 4;
	mov.u32 	%r112, _ZZ17my_kernel_kernel0E18placeholder_shared;
	add.s32 	%r113, %r112, %r111;
	ld.shared.f32 	%f140, [%r113+12];
	ld.shared.f32 	%f141, [%r113+4];
	ld.shared.f32 	%f142, [%r113+8];
	ld.shared.f32 	%f143, [%r113];
	shl.b32 	%r114, %r110, 4;
	mov.u32 	%r115, _ZZ17my_kernel_kernel0E18PaddedInput_shared;
	add.s32 	%r116, %r115, %r114;
	ld.shared.f32 	%f144, [%r116];
	fma.rn.f32 	%f395, %f144, %f143, %f395;
	ld.shared.f32 	%f145, [%r116+8];
	fma.rn.f32 	%f385, %f145, %f142, %f385;
	ld.shared.f32 	%f146, [%r116+1360];
	fma.rn.f32 	%f375, %f146, %f143, %f375;
	ld.shared.f32 	%f147, [%r116+1368];
	fma.rn.f32 	%f365, %f147, %f142, %f365;
	ld.shared.f32 	%f148, [%r116+4];
	fma.rn.f32 	%f394, %f148, %f141, %f394;
	ld.shared.f32 	%f149, [%r116+12];
	fma.rn.f32 	%f384, %f149, %f140, %f384;
	ld.shared.f32 	%f150, [%r116+1364];
	fma.rn.f32 	%f374, %f150, %f141, %f374;
	ld.shared.f32 	%f151, [%r116+1372];
	fma.rn.f32 	%f364, %f151, %f140, %f364;
	ld.shared.f32 	%f152, [%r116+272];
	fma.rn.f32 	%f393, %f152, %f143, %f393;
	ld.shared.f32 	%f153, [%r116+280];
	fma.rn.f32 	%f383, %f153, %f142, %f383;
	ld.shared.f32 	%f154, [%r116+1632];
	fma.rn.f32 	%f373, %f154, %f143, %f373;
	ld.shared.f32 	%f155, [%r116+1640];
	fma.rn.f32 	%f363, %f155, %f142, %f363;
	ld.shared.f32 	%f156, [%r116+276];
	fma.rn.f32 	%f392, %f156, %f141, %f392;
	ld.shared.f32 	%f157, [%r116+284];
	fma.rn.f32 	%f382, %f157, %f140, %f382;
	ld.shared.f32 	%f158, [%r116+1636];
	fma.rn.f32 	%f372, %f158, %f141, %f372;
	ld.shared.f32 	%f159, [%r116+1644];
	fma.rn.f32 	%f362, %f159, %f140, %f362;
	ld.shared.f32 	%f160, [%r116+544];
	fma.rn.f32 	%f391, %f160, %f143, %f391;
	ld.shared.f32 	%f161, [%r116+552];
	fma.rn.f32 	%f381, %f161, %f142, %f381;
	ld.shared.f32 	%f162, [%r116+1904];
	fma.rn.f32 	%f371, %f162, %f143, %f371;
	ld.shared.f32 	%f163, [%r116+1912];
	fma.rn.f32 	%f361, %f163, %f142, %f361;
	ld.shared.f32 	%f164, [%r116+548];
	fma.rn.f32 	%f390, %f164, %f141, %f390;
	ld.shared.f32 	%f165, [%r116+556];
	fma.rn.f32 	%f380, %f165, %f140, %f380;
	ld.shared.f32 	%f166, [%r116+1908];
	fma.rn.f32 	%f370, %f166, %f141, %f370;
	ld.shared.f32 	%f167, [%r116+1916];
	fma.rn.f32 	%f360, %f167, %f140, %f360;
	ld.shared.f32 	%f168, [%r116+816];
	fma.rn.f32 	%f389, %f168, %f143, %f389;
	ld.shared.f32 	%f169, [%r116+824];
	fma.rn.f32 	%f379, %f169, %f142, %f379;
	ld.shared.f32 	%f170, [%r116+2176];
	fma.rn.f32 	%f369, %f170, %f143, %f369;
	ld.shared.f32 	%f171, [%r116+2184];
	fma.rn.f32 	%f359, %f171, %f142, %f359;
	ld.shared.f32 	%f172, [%r116+820];
	fma.rn.f32 	%f388, %f172, %f141, %f388;
	ld.shared.f32 	%f173, [%r116+828];
	fma.rn.f32 	%f378, %f173, %f140, %f378;
	ld.shared.f32 	%f174, [%r116+2180];
	fma.rn.f32 	%f368, %f174, %f141, %f368;
	ld.shared.f32 	%f175, [%r116+2188];
	fma.rn.f32 	%f358, %f175, %f140, %f358;
	ld.shared.f32 	%f176, [%r116+1088];
	fma.rn.f32 	%f387, %f176, %f143, %f387;
	ld.shared.f32 	%f177, [%r116+1096];
	fma.rn.f32 	%f377, %f177, %f142, %f377;
	ld.shared.f32 	%f178, [%r116+2448];
	fma.rn.f32 	%f367, %f178, %f143, %f367;
	ld.shared.f32 	%f179, [%r116+2456];
	fma.rn.f32 	%f357, %f179, %f142, %f357;
	ld.shared.f32 	%f180, [%r116+1092];
	fma.rn.f32 	%f386, %f180, %f141, %f386;
	ld.shared.f32 	%f181, [%r116+1100];
	fma.rn.f32 	%f376, %f181, %f140, %f376;
	ld.shared.f32 	%f182, [%r116+2452];
	fma.rn.f32 	%f366, %f182, %f141, %f366;
	ld.shared.f32 	%f183, [%r116+2460];
	fma.rn.f32 	%f356, %f183, %f140, %f356;
	add.s32 	%r125, %r125, 1;
	setp.ne.s32 	%p40, %r125, 3;
	@%p40 bra 	$L__BB0_27;
	add.s32 	%r120, %r120, 1;
	setp.ne.s32 	%p41, %r120, 3;
	@%p41 bra 	$L__BB0_1;
	ld.param.u64 	%rd25, [my_kernel_kernel0_param_2];
	cvta.to.global.u64 	%rd19, %rd25;
	cvta.to.global.u64 	%rd20, %rd4;
	mad.lo.s32 	%r117, %r1, 576, %r3;
	add.s32 	%r118, %r117, %r5;
	add.s32 	%r119, %r118, %r4;
	mul.wide.u32 	%rd21, %r5, 4;
	add.s64 	%rd22, %rd20, %rd21;
	ld.global.nc.f32 	%f184, [%rd22];
	add.f32 	%f185, %f395, %f184;
	min.f32 	%f186, %f185, 0f40C00000;
	max.f32 	%f187, %f186, 0f00000000;
	mul.wide.u32 	%rd23, %r119, 4;
	add.s64 	%rd24, %rd19, %rd23;
	st.global.f32 	[%rd24], %f187;
	ld.global.nc.f32 	%f188, [%rd22+8];
	add.f32 	%f189, %f385, %f188;
	min.f32 	%f190, %f189, 0f40C00000;
	max.f32 	%f191, %f190, 0f00000000;
	st.global.f32 	[%rd24+8], %f191;
	add.f32 	%f192, %f375, %f184;
	min.f32 	%f193, %f192, 0f40C00000;
	max.f32 	%f194, %f193, 0f00000000;
	st.global.f32 	[%rd24+518400], %f194;
	add.f32 	%f195, %f365, %f188;
	min.f32 	%f196, %f195, 0f40C00000;
	max.f32 	%f197, %f196, 0f00000000;
	st.global.f32 	[%rd24+518408], %f197;
	ld.global.nc.f32 	%f198, [%rd22+4];
	add.f32 	%f199, %f394, %f198;
	min.f32 	%f200, %f199, 0f40C00000;
	max.f32 	%f201, %f200, 0f00000000;
	st.global.f32 	[%rd24+4], %f201;
	ld.global.nc.f32 	%f202, [%rd22+12];
	add.f32 	%f203, %f384, %f202;
	min.f32 	%f204, %f203, 0f40C00000;
	max.f32 	%f205, %f204, 0f00000000;
	st.global.f32 	[%rd24+12], %f205;
	add.f32 	%f206, %f374, %f198;
	min.f32 	%f207, %f206, 0f40C00000;
	max.f32 	%f208, %f207, 0f00000000;
	st.global.f32 	[%rd24+518404], %f208;
	add.f32 	%f209, %f364, %f202;
	min.f32 	%f210, %f209, 0f40C00000;
	max.f32 	%f211, %f210, 0f00000000;
	st.global.f32 	[%rd24+518412], %f211;
	add.f32 	%f212, %f393, %f184;
	min.f32 	%f213, %f212, 0f40C00000;
	max.f32 	%f214, %f213, 0f00000000;
	st.global.f32 	[%rd24+34560], %f214;
	add.f32 	%f215, %f383, %f188;
	min.f32 	%f216, %f215, 0f40C00000;
	max.f32 	%f217, %f216, 0f00000000;
	st.global.f32 	[%rd24+34568], %f217;
	add.f32 	%f218, %f373, %f184;
	min.f32 	%f219, %f218, 0f40C00000;
	max.f32 	%f220, %f219, 0f00000000;
	st.global.f32 	[%rd24+552960], %f220;
	add.f32 	%f221, %f363, %f188;
	min.f32 	%f222, %f221, 0f40C00000;
	max.f32 	%f223, %f222, 0f00000000;
	st.global.f32 	[%rd24+552968], %f223;
	add.f32 	%f224, %f392, %f198;
	min.f32 	%f225, %f224, 0f40C00000;
	max.f32 	%f226, %f225, 0f00000000;
	st.global.f32 	[%rd24+34564], %f226;
	add.f32 	%f227, %f382, %f202;
	min.f32 	%f228, %f227, 0f40C00000;
	max.f32 	%f229, %f228, 0f00000000;
	st.global.f32 	[%rd24+34572], %f229;
	add.f32 	%f230, %f372, %f198;
	min.f32 	%f231, %f230, 0f40C00000;
	max.f32 	%f232, %f231, 0f00000000;
	st.global.f32 	[%rd24+552964], %f232;
	add.f32 	%f233, %f362, %f202;
	min.f32 	%f234, %f233, 0f40C00000;
	max.f32 	%f235, %f234, 0f00000000;
	st.global.f32 	[%rd24+552972], %f235;
	add.f32 	%f236, %f391, %f184;
	min.f32 	%f237, %f236, 0f40C00000;
	max.f32 	%f238, %f237, 0f00000000;
	st.global.f32 	[%rd24+69120], %f238;
	add.f32 	%f239, %f381, %f188;
	min.f32 	%f240, %f239, 0f40C00000;
	max.f32 	%f241, %f240, 0f00000000;
	st.global.f32 	[%rd24+69128], %f241;
	add.f32 	%f242, %f371, %f184;
	min.f32 	%f243, %f242, 0f40C00000;
	max.f32 	%f244, %f243, 0f00000000;
	st.global.f32 	[%rd24+587520], %f244;
	add.f32 	%f245, %f361, %f188;
	min.f32 	%f246, %f245, 0f40C00000;
	max.f32 	%f247, %f246, 0f00000000;
	st.global.f32 	[%rd24+587528], %f247;
	add.f32 	%f248, %f390, %f198;
	min.f32 	%f249, %f248, 0f40C00000;
	max.f32 	%f250, %f249, 0f00000000;
	st.global.f32 	[%rd24+69124], %f250;
	add.f32 	%f251, %f380, %f202;
	min.f32 	%f252, %f251, 0f40C00000;
	max.f32 	%f253, %f252, 0f00000000;
	st.global.f32 	[%rd24+69132], %f253;
	add.f32 	%f254, %f370, %f198;
	min.f32 	%f255, %f254, 0f40C00000;
	max.f32 	%f256, %f255, 0f00000000;
	st.global.f32 	[%rd24+587524], %f256;
	add.f32 	%f257, %f360, %f202;
	min.f32 	%f258, %f257, 0f40C00000;
	max.f32 	%f259, %f258, 0f00000000;
	st.global.f32 	[%rd24+587532], %f259;
	add.f32 	%f260, %f389, %f184;
	min.f32 	%f261, %f260, 0f40C00000;
	max.f32 	%f262, %f261, 0f00000000;
	st.global.f32 	[%rd24+103680], %f262;
	add.f32 	%f263, %f379, %f188;
	min.f32 	%f264, %f263, 0f40C00000;
	max.f32 	%f265, %f264, 0f00000000;
	st.global.f32 	[%rd24+103688], %f265;
	add.f32 	%f266, %f369, %f184;
	min.f32 	%f267, %f266, 0f40C00000;
	max.f32 	%f268, %f267, 0f00000000;
	st.global.f32 	[%rd24+622080], %f268;
	add.f32 	%f269, %f359, %f188;
	min.f32 	%f270, %f269, 0f40C00000;
	max.f32 	%f271, %f270, 0f00000000;
	st.global.f32 	[%rd24+622088], %f271;
	add.f32 	%f272, %f388, %f198;
	min.f32 	%f273, %f272, 0f40C00000;
	max.f32 	%f274, %f273, 0f00000000;
	st.global.f32 	[%rd24+103684], %f274;
	add.f32 	%f275, %f378, %f202;
	min.f32 	%f276, %f275, 0f40C00000;
	max.f32 	%f277, %f276, 0f00000000;
	st.global.f32 	[%rd24+103692], %f277;
	add.f32 	%f278, %f368, %f198;
	min.f32 	%f279, %f278, 0f40C00000;
	max.f32 	%f280, %f279, 0f00000000;
	st.global.f32 	[%rd24+622084], %f280;
	add.f32 	%f281, %f358, %f202;
	min.f32 	%f282, %f281, 0f40C00000;
	max.f32 	%f283, %f282, 0f00000000;
	st.global.f32 	[%rd24+622092], %f283;
	add.f32 	%f284, %f387, %f184;
	min.f32 	%f285, %f284, 0f40C00000;
	max.f32 	%f286, %f285, 0f00000000;
	st.global.f32 	[%rd24+138240], %f286;
	add.f32 	%f287, %f377, %f188;
	min.f32 	%f288, %f287, 0f40C00000;
	max.f32 	%f289, %f288, 0f00000000;
	st.global.f32 	[%rd24+138248], %f289;
	add.f32 	%f290, %f367, %f184;
	min.f32 	%f291, %f290, 0f40C00000;
	max.f32 	%f292, %f291, 0f00000000;
	st.global.f32 	[%rd24+656640], %f292;
	add.f32 	%f293, %f357, %f188;
	min.f32 	%f294, %f293, 0f40C00000;
	max.f32 	%f295, %f294, 0f00000000;
	st.global.f32 	[%rd24+656648], %f295;
	add.f32 	%f296, %f386, %f198;
	min.f32 	%f297, %f296, 0f40C00000;
	max.f32 	%f298, %f297, 0f00000000;
	st.global.f32 	[%rd24+138244], %f298;
	add.f32 	%f299, %f376, %f202;
	min.f32 	%f300, %f299, 0f40C00000;
	max.f32 	%f301, %f300, 0f00000000;
	st.global.f32 	[%rd24+138252], %f301;
	add.f32 	%f302, %f366, %f198;
	min.f32 	%f303, %f302, 0f40C00000;
	max.f32 	%f304, %f303, 0f00000000;
	st.global.f32 	[%rd24+656644], %f304;
	add.f32 	%f305, %f356, %f202;
	min.f32 	%f306, %f305, 0f40C00000;
	max.f32 	%f307, %f306, 0f00000000;
	st.global.f32 	[%rd24+656652], %f307;
	ret;

}


// ===== COMPILED SASS (sm_100) =====

	.target	sm_100

	.elftype	@"ET_EXEC"


//--------------------- .note.nv.tkinfo           --------------------------
	.section	.note.nv.tkinfo,"",@"SHT_NOTE"
	.sectionflags	@"SHF_NOTE_NV_TKINFO"
	.tkinfo
        /*0018*/ 	.word	0x00000002
        /*0030*/ 	.string	""
        /*0030*/ 	.string	"ptxas"
        /*0030*/ 	.string	"Cuda compilation tools, release 13.0, V13.0.88"
        /*0030*/ 	.string	"Build cuda_13.0.r13.0/compiler.36424714_0"
        /*0030*/ 	.string	"-arch sm_100 -m 64 "



//--------------------- .note.nv.cuinfo           --------------------------
	.section	.note.nv.cuinfo,"",@"SHT_NOTE"
	.sectionflags	@"SHF_NOTE_NV_CUINFO"
        /*0018*/ 	.short	0x0002
        /*001a*/ 	.short	0x0064
        /*001c*/ 	.short	0x0082
	.zero		2


//--------------------- .nv.info                  --------------------------
	.section	.nv.info,"",@"SHT_CUDA_INFO"
	.align	4


	//----- nvinfo : EIATTR_REGCOUNT
	.align		4
        /*0000*/ 	.byte	0x04, 0x2f
        /*0002*/ 	.short	(.L_1 - .L_0)
	.align		4
.L_0:
        /*0004*/ 	.word	index@(my_kernel_kernel0)
        /*0008*/ 	.word	0x00000040


	//----- nvinfo : EIATTR_FRAME_SIZE
	.align		4
.L_1:
        /*000c*/ 	.byte	0x04, 0x11
        /*000e*/ 	.short	(.L_3 - .L_2)
	.align		4
.L_2:
        /*0010*/ 	.word	index@(my_kernel_kernel0)
        /*0014*/ 	.word	0x00000000


	//----- nvinfo : EIATTR_MIN_STACK_SIZE
	.align		4
.L_3:
        /*0018*/ 	.byte	0x04, 0x12
        /*001a*/ 	.short	(.L_5 - .L_4)
	.align		4
.L_4:
        /*001c*/ 	.word	index@(my_kernel_kernel0)
        /*0020*/ 	.word	0x00000000
.L_5:


//--------------------- .nv.compat                --------------------------
	.section	.nv.compat,"",@"SHT_CUDA_COMPAT_INFO"
	.align	4
        /*0000*/ 	.byte	0x02, 0x09, 0x00, 0x00, 0x02, 0x02, 0x01, 0x00, 0x02, 0x05, 0x05, 0x00, 0x03, 0x07, 0x01, 0x01
        /*0010*/ 	.byte	0x02, 0x03, 0x00, 0x00, 0x02, 0x06, 0x01, 0x00, 0x04, 0x0b, 0x08, 0x00, 0x09, 0x00, 0x00, 0x00
        /*0020*/ 	.byte	0x00, 0x00, 0x00, 0x00


//--------------------- .nv.info.my_kernel_kernel0 --------------------------
	.section	.nv.info.my_kernel_kernel0,"",@"SHT_CUDA_INFO"
	.sectionflags	@""
	.align	4


	//----- nvinfo : EIATTR_CUDA_API_VERSION
	.align		4
        /*0000*/ 	.byte	0x04, 0x37
        /*0002*/ 	.short	(.L_7 - .L_6)
.L_6:
        /*0004*/ 	.word	0x00000082


	//----- nvinfo : EIATTR_KPARAM_INFO
	.align		4
.L_7:
        /*0008*/ 	.byte	0x04, 0x17
        /*000a*/ 	.short	(.L_9 - .L_8)
.L_8:
        /*000c*/ 	.word	0x00000000
        /*0010*/ 	.short	0x0003
        /*0012*/ 	.short	0x0018
        /*0014*/ 	.byte	0x00, 0xf5, 0x21, 0x00


	//----- nvinfo : EIATTR_KPARAM_INFO
	.align		4
.L_9:
        /*0018*/ 	.byte	0x04, 0x17
        /*001a*/ 	.short	(.L_11 - .L_10)
.L_10:
        /*001c*/ 	.word	0x00000000
        /*0020*/ 	.short	0x0002
        /*0022*/ 	.short	0x0010
        /*0024*/ 	.byte	0x00, 0xf5, 0x21, 0x00


	//----- nvinfo : EIATTR_KPARAM_INFO
	.align		4
.L_11:
        /*0028*/ 	.byte	0x04, 0x17
        /*002a*/ 	.short	(.L_13 - .L_12)
.L_12:
        /*002c*/ 	.word	0x00000000
        /*0030*/ 	.short	0x0001
        /*0032*/ 	.short	0x0008
        /*0034*/ 	.byte	0x00, 0xf5, 0x21, 0x00


	//----- nvinfo : EIATTR_KPARAM_INFO
	.align		4
.L_13:
        /*0038*/ 	.byte	0x04, 0x17
        /*003a*/ 	.short	(.L_15 - .L_14)
.L_14:
        /*003c*/ 	.word	0x00000000
        /*0040*/ 	.short	0x0000
        /*0042*/ 	.short	0x0000
        /*0044*/ 	.byte	0x00, 0xf5, 0x21, 0x00


	//----- nvinfo : EIATTR_SPARSE_MMA_MASK
	.align		4
.L_15:
        /*0048*/ 	.byte	0x03, 0x50
        /*004a*/ 	.short	0x0000


	//----- nvinfo : EIATTR_MAXREG_COUNT
	.align		4
        /*004c*/ 	.byte	0x03, 0x1b
        /*004e*/ 	.short	0x00ff


	//----- nvinfo : EIATTR_NUM_BARRIERS
	.align		4
        /*0050*/ 	.byte	0x02, 0x4c
        /*0052*/ 	.byte	0x01
	.zero		1


	//----- nvinfo : EIATTR_MERCURY_ISA_VERSION
	.align		4
        /*0054*/ 	.byte	0x03, 0x5f
        /*0056*/ 	.short	0x0101


	//----- nvinfo : EIATTR_VRC_CTA_INIT_COUNT
	.align		4
        /*0058*/ 	.byte	0x02, 0x4a
	.zero		1
	.zero		1


	//----- nvinfo : EIATTR_EXIT_INSTR_OFFSETS
	.align		4
        /*005c*/ 	.byte	0x04, 0x1c
        /*005e*/ 	.short	(.L_17 - .L_16)


	//   ....[0]....
.L_16:
        /*0060*/ 	.word	0x00001fe0


	//----- nvinfo : EIATTR_CRS_STACK_SIZE
	.align		4
.L_17:
        /*0064*/ 	.byte	0x04, 0x1e
        /*0066*/ 	.short	(.L_19 - .L_18)
.L_18:
        /*0068*/ 	.word	0x00000000


	//----- nvinfo : EIATTR_CBANK_PARAM_SIZE
	.align		4
.L_19:
        /*006c*/ 	.byte	0x03, 0x19
        /*006e*/ 	.short	0x0020


	//----- nvinfo : EIATTR_PARAM_CBANK
	.align		4
        /*0070*/ 	.byte	0x04, 0x0a
        /*0072*/ 	.short	(.L_21 - .L_20)
	.align		4
.L_20:
        /*0074*/ 	.word	index@(.nv.constant0.my_kernel_kernel0)
        /*0078*/ 	.short	0x0380
        /*007a*/ 	.short	0x0020


	//----- nvinfo : EIATTR_SW_WAR
	.align		4
.L_21:
        /*007c*/ 	.byte	0x04, 0x36
        /*007e*/ 	.short	(.L_23 - .L_22)
.L_22:
        /*0080*/ 	.word	0x00000008
.L_23:


//--------------------- .nv.callgraph             --------------------------
	.section	.nv.callgraph,"",@"SHT_CUDA_CALLGRAPH"
	.align	4
	.sectionentsize	8
	.align		4
        /*0000*/ 	.word	0x00000000
	.align		4
        /*0004*/ 	.word	0xffffffff
	.align		4
        /*0008*/ 	.word	0x00000000
	.align		4
        /*000c*/ 	.word	0xfffffffe
	.align		4
        /*0010*/ 	.word	0x00000000
	.align		4
        /*0014*/ 	.word	0xfffffffd
	.align		4
        /*0018*/ 	.word	0x00000000
	.align		4
        /*001c*/ 	.word	0xfffffffc


//--------------------- .text.my_kernel_kernel0   --------------------------
	.section	.text.my_kernel_kernel0,"ax",@progbits
	.align	128
        .global         my_kernel_kernel0
        .type           my_kernel_kernel0,@function
        .size           my_kernel_kernel0,(.L_x_20 - my_kernel_kernel0)
        .other          my_kernel_kernel0,@"STO_CUDA_ENTRY STV_DEFAULT"
my_kernel_kernel0:
.text.my_kernel_kernel0:
[----:B------:R-:W-:Y:S08]  /*0000*/  LDC R1, c[0x0][0x37c] ;  /* 0x0000df00ff017b82 */ /* 0x000ff00000000800 */
[----:B------:R-:W0:Y:S01]  /*0010*/  S2UR UR8, SR_CTAID.X ;  /* 0x00000000000879c3 */ /* 0x000e220000002500 */
[----:B------:R-:W1:Y:S01]  /*0020*/  S2R R0, SR_TID.X ;  /* 0x0000000000007919 */ /* 0x000e620000002100 */
[----:B------:R-:W-:-:S02]  /*0030*/  CS2R R60, SRZ ;  /* 0x00000000003c7805 */ /* 0x000fc4000001ff00 */
[----:B------:R-:W-:Y:S02]  /*0040*/  CS2R R58, SRZ ;  /* 0x00000000003a7805 */ /* 0x000fe4000001ff00 */
[----:B------:R-:W-:Y:S02]  /*0050*/  CS2R R56, SRZ ;  /* 0x0000000000387805 */ /* 0x000fe4000001ff00 */
[----:B------:R-:W-:Y:S02]  /*0060*/  CS2R R54, SRZ ;  /* 0x0000000000367805 */ /* 0x000fe4000001ff00 */
[----:B------:R-:W-:Y:S02]  /*0070*/  CS2R R52, SRZ ;  /* 0x0000000000347805 */ /* 0x000fe4000001ff00 */
[----:B------:R-:W-:Y:S02]  /*0080*/  CS2R R50, SRZ ;  /* 0x0000000000327805 */ /* 0x000fe4000001ff00 */
        /* <DEDUP_REMOVED lines=13> */
[----:B------:R-:W-:Y:S01]  /*0160*/  CS2R R36, SRZ ;  /* 0x0000000000247805 */ /* 0x000fe2000001ff00 */
[----:B------:R-:W2:Y:S01]  /*0170*/  LDCU.64 UR14, c[0x0][0x358] ;  /* 0x00006b00ff0e77ac */ /* 0x000ea20008000a00 */
[----:B0-----:R-:W-:Y:S02]  /*0180*/  UIMAD.WIDE.U32 UR4, UR8, 0x4bda12f7, URZ ;  /* 0x4bda12f7080478a5 */ /* 0x001fe4000f8e00ff */
[----:B------:R-:W-:Y:S02]  /*0190*/  UIMAD.WIDE.U32 UR6, UR8, 0x38e38e39, URZ ;  /* 0x38e38e39080678a5 */ /* 0x000fe4000f8e00ff */
[----:B------:R-:W-:Y:S02]  /*01a0*/  USHF.R.U32.HI UR5, URZ, 0x7, UR5 ;  /* 0x00000007ff057899 */ /* 0x000fe40008011605 */
[----:B------:R-:W-:Y:S02]  /*01b0*/  USHF.R.U32.HI UR7, URZ, 0x5, UR7 ;  /* 0x00000005ff077899 */ /* 0x000fe40008011607 */
[----:B------:R-:W-:-:S02]  /*01c0*/  UIMAD UR4, UR5, -0x1b0, UR8 ;  /* 0xfffffe50050478a4 */ /* 0x000fc4000f8e0208 */
[----:B------:R-:W-:Y:S02]  /*01d0*/  UIMAD UR7, UR7, -0x90, UR8 ;  /* 0xffffff70070778a4 */ /* 0x000fe4000f8e0208 */
[----:B------:R-:W-:Y:S02]  /*01e0*/  ULOP3.LUT UR4, UR4, 0xffff, URZ, 0xc0, !UPT ;  /* 0x0000ffff04047892 */ /* 0x000fe4000f8ec0ff */
[----:B------:R-:W-:Y:S02]  /*01f0*/  UIMAD UR9, UR5, 0x3f480, URZ ;  /* 0x0003f480050978a4 */ /* 0x000fe4000f8e02ff */
[----:B------:R-:W-:Y:S02]  /*0200*/  USHF.L.U32 UR10, UR7, 0x2, URZ ;  /* 0x00000002070a7899 */ /* 0x000fe400080006ff */
[----:B------:R-:W-:Y:S02]  /*0210*/  UIMAD UR8, UR4, 0xe38f, URZ ;  /* 0x0000e38f040878a4 */ /* 0x000fe4000f8e02ff */
[----:B------:R-:W-:-:S02]  /*0220*/  UIADD3 UR4, UPT, UPT, UR9, UR10, URZ ;  /* 0x0000000a09047290 */ /* 0x000fc4000fffe0ff */
[----:B------:R-:W-:-:S04]  /*0230*/  USHF.R.U32.HI UR8, URZ, 0x17, UR8 ;  /* 0x00000017ff087899 */ /* 0x000fc80008011608 */
[----:B------:R-:W-:-:S03]  /*0240*/  UIMAD UR11, UR8, 0xa8c0, UR4 ;  /* 0x0000a8c0080b78a4 */ /* 0x000fc6000f8e0204 */
[----:B------:R-:W-:Y:S01]  /*0250*/  UMOV UR4, URZ ;  /* 0x000000ff00047c82 */ /* 0x000fe20008000000 */
[----:B-12---:R-:W-:-:S12]  /*0260*/  UIADD3 UR13, UPT, UPT, UR11, -0x2400, URZ ;  /* 0xffffdc000b0d7890 */ /* 0x006fd8000fffe0ff */
.L_x_18:
[----:B------:R-:W0:Y:S01]  /*0270*/  S2R R13, SR_CgaCtaId ;  /* 0x00000000000d7919 */ /* 0x000e220000008800 */
[----:B------:R-:W-:Y:S01]  /*0280*/  MOV R12, 0x400 ;  /* 0x00000400000c7802 */ /* 0x000fe20000000f00 */
[C---:B------:R-:W-:Y:S01]  /*0290*/  IMAD R17, R0.reuse, 0x3c, RZ ;  /* 0x0000003c00117824 */ /* 0x040fe200078e02ff */
[----:B------:R-:W-:Y:S01]  /*02a0*/  UMOV UR5, 0x8 ;  /* 0x0000000800057882 */ /* 0x000fe20000000000 */
[----:B------:R-:W-:Y:S01]  /*02b0*/  BAR.SYNC.DEFER_BLOCKING 0x0 ;  /* 0x0000000000007b1d */ /* 0x000fe20000010000 */
[----:B------:R-:W-:Y:S01]  /*02c0*/  IMAD R15, R0, 0xf, RZ ;  /* 0x0000000f000f7824 */ /* 0x000fe200078e02ff */
[----:B0-----:R-:W-:-:S05]  /*02d0*/  LEA R13, R13, R12, 0x18 ;  /* 0x0000000c0d0d7211 */ /* 0x001fca00078ec0ff */
[----:B------:R-:W-:-:S04]  /*02e0*/  IMAD R13, R0, 0xf0, R13 ;  /* 0x000000f0000d7824 */ /* 0x000fc800078e020d */
[----:B------:R-:W-:-:S07]  /*02f0*/  VIADD R14, R13, 0x8 ;  /* 0x000000080d0e7836 */ /* 0x000fce0000000000 */
.L_x_16:
[----:B------:R-:W-:Y:S01]  /*0300*/  ISETP.GT.U32.AND P0, PT, R15, 0xa9, PT ;  /* 0x000000a90f00780c */ /* 0x000fe20003f04070 */
[----:B------:R-:W-:Y:S01]  /*0310*/  UIADD3 UR5, UPT, UPT, UR5, 0x10, URZ ;  /* 0x0000001005057890 */ /* 0x000fe2000fffe0ff */
[----:B------:R-:W-:Y:S03]  /*0320*/  BSSY.RECONVERGENT B0, `(.L_x_0) ;  /* 0x00000b9000007945 */ /* 0x000fe60003800200 */
[----:B------:R-:W-:-:S08]  /*0330*/  UISETP.NE.AND UP0, UPT, UR5, 0xf8, UPT ;  /* 0x000000f80500788c */ /* 0x000fd0000bf05270 */
[----:B0-----:R-:W-:Y:S05]  /*0340*/  @P0 BRA `(.L_x_1) ;  /* 0x0000000800d80947 */ /* 0x001fea0003800000 */
[----:B------:R-:W-:Y:S01]  /*0350*/  ISETP.GT.U32.AND P0, PT, R0, 0xb, PT ;  /* 0x0000000b0000780c */ /* 0x000fe20003f04070 */
[----:B------:R-:W-:Y:S03]  /*0360*/  BSSY.RECONVERGENT B1, `(.L_x_2) ;  /* 0x000002c000017945 */ /* 0x000fe60003800200 */
[----:B------:R-:W-:-:S13]  /*0370*/  ISETP.GT.U32.OR P1, PT, R17, 0x2a7, P0 ;  /* 0x000002a71100780c */ /* 0x000fda0000724470 */
[----:B------:R-:W-:Y:S05]  /*0380*/  @P1 BRA `(.L_x_3) ;  /* 0x0000000000a41947 */ /* 0x000fea0003800000 */
[C---:B------:R-:W-:Y:S01]  /*0390*/  VIADD R12, R15.reuse, 0xab ;  /* 0x000000ab0f0c7836 */ /* 0x040fe20000000000 */
[C---:B------:R-:W-:Y:S01]  /*03a0*/  ISETP.GE.U32.AND P1, PT, R15.reuse, 0x55, PT ;  /* 0x000000550f00780c */ /* 0x040fe20003f26070 */
[----:B------:R-:W-:Y:S01]  /*03b0*/  IMAD.U32 R13, RZ, RZ, UR8 ;  /* 0x00000008ff0d7e24 */ /* 0x000fe2000f8e00ff */
[----:B------:R-:W-:Y:S02]  /*03c0*/  BSSY.RECONVERGENT B2, `(.L_x_4) ;  /* 0x0000024000027945 */ /* 0x000fe40003800200 */
[----:B------:R-:W-:-:S04]  /*03d0*/  SEL R12, R15, R12, !P1 ;  /* 0x0000000c0f0c7207 */ /* 0x000fc80004800000 */
[----:B------:R-:W-:-:S05]  /*03e0*/  LOP3.LUT R12, R12, 0xff, RZ, 0xc0, !PT ;  /* 0x000000ff0c0c7812 */ /* 0x000fca00078ec0ff */
[----:B------:R-:W-:-:S05]  /*03f0*/  IMAD R12, R12, 0xf1, RZ ;  /* 0x000000f10c0c7824 */ /* 0x000fca00078e02ff */
[----:B------:R-:W-:-:S04]  /*0400*/  SHF.R.U32.HI R12, RZ, 0xc, R12 ;  /* 0x0000000cff0c7819 */ /* 0x000fc8000001160c */
[----:B------:R-:W-:-:S05]  /*0410*/  LOP3.LUT R16, R12, 0xff, RZ, 0xc0, !PT ;  /* 0x000000ff0c107812 */ /* 0x000fca00078ec0ff */
[----:B------:R-:W-:Y:S02]  /*0420*/  IMAD R12, R13, 0x5, R16 ;  /* 0x000000050d0c7824 */ /* 0x000fe400078e0210 */
[----:B------:R-:W-:-:S03]  /*0430*/  IMAD.MOV.U32 R13, RZ, RZ, RZ ;  /* 0x000000ffff0d7224 */ /* 0x000fc600078e00ff */
[C---:B------:R-:W-:Y:S01]  /*0440*/  LOP3.LUT P1, RZ, R12.reuse, UR4, RZ, 0xfc, !PT ;  /* 0x000000040cff7c12 */ /* 0x040fe2000f82fcff */
[----:B------:R-:W-:-:S05]  /*0450*/  VIADD R12, R12, UR4 ;  /* 0x000000040c0c7c36 */ /* 0x000fca0008000000 */
[----:B------:R-:W-:-:S13]  /*0460*/  ISETP.GT.U32.OR P1, PT, R12, 0xf, !P1 ;  /* 0x0000000f0c00780c */ /* 0x000fda0004f24470 */
[----:B------:R-:W-:Y:S05]  /*0470*/  @P1 BRA `(.L_x_5) ;  /* 0x0000000000601947 */ /* 0x000fea0003800000 */
[----:B------:R-:W-:-:S05]  /*0480*/  PRMT R12, R15, 0x9910, RZ ;  /* 0x000099100f0c7816 */ /* 0x000fca00000000ff */
[----:B------:R-:W-:-:S05]  /*0490*/  IMAD R12, R12, 0xf1, RZ ;  /* 0x000000f10c0c7824 */ /* 0x000fca00078e02ff */
[----:B------:R-:W-:-:S04]  /*04a0*/  LOP3.LUT R12, R12, 0xffff, RZ, 0xc0, !PT ;  /* 0x0000ffff0c0c7812 */ /* 0x000fc800078ec0ff */
[----:B------:R-:W-:-:S04]  /*04b0*/  SHF.R.U32.HI R12, RZ, 0xc, R12 ;  /* 0x0000000cff0c7819 */ /* 0x000fc8000001160c */
[----:B------:R-:W-:-:S05]  /*04c0*/  PRMT R12, R12, 0x9910, RZ ;  /* 0x000099100c0c7816 */ /* 0x000fca00000000ff */
[----:B------:R-:W-:-:S04]  /*04d0*/  IMAD R12, R12, 0x11, RZ ;  /* 0x000000110c0c7824 */ /* 0x000fc800078e02ff */
[----:B------:R-:W-:-:S05]  /*04e0*/  IMAD.MOV R12, RZ, RZ, -R12 ;  /* 0x000000ffff0c7224 */ /* 0x000fca00078e0a0c */
[----:B------:R-:W-:-:S05]  /*04f0*/  PRMT R12, R12, 0x7710, RZ ;  /* 0x000077100c0c7816 */ /* 0x000fca00000000ff */
[----:B------:R-:W-:-:S04]  /*0500*/  IMAD.IADD R18, R12, 0x1, R15 ;  /* 0x000000010c127824 */ /* 0x000fc800078e020f */
[----:B------:R-:W-:-:S05]  /*0510*/  VIADD R12, R18, 0xffffffff ;  /* 0xffffffff120c7836 */ /* 0x000fca0000000000 */
[----:B------:R-:W-:-:S04]  /*0520*/  LOP3.LUT R12, R12, 0xff, RZ, 0xc0, !PT ;  /* 0x000000ff0c0c7812 */ /* 0x000fc800078ec0ff */
[----:B------:R-:W-:-:S13]  /*0530*/  ISETP.GT.U32.AND P1, PT, R12, 0xe, PT ;  /* 0x0000000e0c00780c */ /* 0x000fda0003f24070 */
[----:B------:R-:W-:Y:S05]  /*0540*/  @P1 BRA `(.L_x_5) ;  /* 0x00000000002c1947 */ /* 0x000fea0003800000 */
[----:B------:R-:W-:Y:S01]  /*0550*/  ISETP.GT.U32.AND P1, PT, R15, 0x54, PT ;  /* 0x000000540f00780c */ /* 0x000fe20003f24070 */
[----:B------:R-:W0:Y:S01]  /*0560*/  LDC.64 R12, c[0x0][0x380] ;  /* 0x0000e000ff0c7b82 */ /* 0x000e220000000a00 */
[----:B------:R-:W-:Y:S01]  /*0570*/  UIADD3 UR6, UPT, UPT, UR11, 0x1d640, URZ ;  /* 0x0001d6400b067890 */ /* 0x000fe2000fffe0ff */
[----:B------:R-:W-:Y:S01]  /*0580*/  LOP3.LUT R18, R18, 0xff, RZ, 0xc0, !PT ;  /* 0x000000ff12127812 */ /* 0x000fe200078ec0ff */
[----:B------:R-:W-:-:S04]  /*0590*/  VIADD R16, R16, UR4 ;  /* 0x0000000410107c36 */ /* 0x000fc80008000000 */
[----:B------:R-:W-:-:S05]  /*05a0*/  IMAD.U32 R19, RZ, RZ, UR6 ;  /* 0x00000006ff137e24 */ /* 0x000fca000f8e00ff */
[----:B------:R-:W-:-:S04]  /*05b0*/  @!P1 IMAD R19, RZ, RZ, UR13 ;  /* 0x0000000dff139e24 */ /* 0x000fc8000f8e02ff */
[----:B------:R-:W-:-:S04]  /*05c0*/  IMAD R19, R18, 0x240, R19 ;  /* 0x0000024012137824 */ /* 0x000fc800078e0213 */
[----:B------:R-:W-:-:S04]  /*05d0*/  IMAD R19, R16, 0x21c0, R19 ;  /* 0x000021c010137824 */ /* 0x000fc800078e0213 */
[----:B0-----:R-:W-:-:S06]  /*05e0*/  IMAD.WIDE R12, R19, 0x4, R12 ;  /* 0x00000004130c7825 */ /* 0x001fcc00078e020c */
[----:B------:R0:W5:Y:S02]  /*05f0*/  LDG.E.CONSTANT R13, desc[UR14][R12.64] ;  /* 0x0000000e0c0d7981 */ /* 0x000164000c1e9900 */
.L_x_5:
[----:B------:R-:W-:Y:S05]  /*0600*/  BSYNC.RECONVERGENT B2 ;  /* 0x0000000000027941 */ /* 0x000fea0003800200 */
.L_x_4:
[----:B-----5:R1:W-:Y:S02]  /*0610*/  STS [R14+-0x8], R13 ;  /* 0xfffff80d0e007388 */ /* 0x0203e40000000800 */
.L_x_3:
[----:B------:R-:W-:Y:S05]  /*0620*/  BSYNC.RECONVERGENT B1 ;  /* 0x0000000000017941 */ /* 0x000fea0003800200 */
.L_x_2:
[----:B------:R-:W-:Y:S01]  /*0630*/  ISETP.GT.U32.OR P1, PT, R17, 0x2a6, P0 ;  /* 0x000002a61100780c */ /* 0x000fe20000724470 */
[----:B------:R-:W-:-:S12]  /*0640*/  BSSY.RECONVERGENT B1, `(.L_x_6) ;  /* 0x000002c000017945 */ /* 0x000fd80003800200 */
[----:B------:R-:W-:Y:S05]  /*0650*/  @P1 BRA `(.L_x_7) ;  /* 0x0000000000a81947 */ /* 0x000fea0003800000 */
[C---:B------:R-:W-:Y:S01]  /*0660*/  ISETP.GE.U32.AND P1, PT, R15.reuse, 0x55, PT ;  /* 0x000000550f00780c */ /* 0x040fe20003f26070 */
[----:B-1----:R-:W-:Y:S01]  /*0670*/  IMAD.U32 R13, RZ, RZ, UR8 ;  /* 0x00000008ff0d7e24 */ /* 0x002fe2000f8e00ff */
[C---:B0-----:R-:W-:Y:S01]  /*0680*/  IADD3 R12, PT, PT, R15.reuse, 0xab, RZ ;  /* 0x000000ab0f0c7810 */ /* 0x041fe20007ffe0ff */
[----:B------:R-:W-:Y:S03]  /*0690*/  BSSY.RECONVERGENT B2, `(.L_x_8) ;  /* 0x0000025000027945 */ /* 0x000fe60003800200 */
        /* <DEDUP_REMOVED lines=25> */
[----:B------:R-:W-:Y:S01]  /*0830*/  UIADD3 UR6, UPT, UPT, UR11, 0x1d640, URZ ;  /* 0x0001d6400b067890 */ /* 0x000fe2000fffe0ff */
[----:B------:R-:W0:Y:S01]  /*0840*/  LDC.64 R12, c[0x0][0x380] ;  /* 0x0000e000ff0c7b82 */ /* 0x000e220000000a00 */
[----:B------:R-:W-:Y:S01]  /*0850*/  LOP3.LUT R18, R18, 0xff, RZ, 0xc0, !PT ;  /* 0x000000ff12127812 */ /* 0x000fe200078ec0ff */
[----:B------:R-:W-:-:S03]  /*0860*/  VIADD R16, R16, UR4 ;  /* 0x0000000410107c36 */ /* 0x000fc60008000000 */
[----:B------:R-:W-:-:S06]  /*0870*/  IMAD.U32 R19, RZ, RZ, UR6 ;  /* 0x00000006ff137e24 */ /* 0x000fcc000f8e00ff */
[----:B------:R-:W-:-:S04]  /*0880*/  @!P1 IMAD R19, RZ, RZ, UR13 ;  /* 0x0000000dff139e24 */ /* 0x000fc8000f8e02ff */
[----:B------:R-:W-:-:S04]  /*0890*/  IMAD R19, R18, 0x240, R19 ;  /* 0x0000024012137824 */ /* 0x000fc800078e0213 */
[----:B------:R-:W-:-:S05]  /*08a0*/  IMAD R16, R16, 0x21c0, R19 ;  /* 0x000021c010107824 */ /* 0x000fca00078e0213 */
[----:B------:R-:W-:-:S05]  /*08b0*/  IADD3 R19, PT, PT, R16, 0x1, RZ ;  /* 0x0000000110137810 */ /* 0x000fca0007ffe0ff */
[----:B0-----:R-:W-:-:S06]  /*08c0*/  IMAD.WIDE R12, R19, 0x4, R12 ;  /* 0x00000004130c7825 */ /* 0x001fcc00078e020c */
[----:B------:R0:W5:Y:S02]  /*08d0*/  LDG.E.CONSTANT R13, desc[UR14][R12.64] ;  /* 0x0000000e0c0d7981 */ /* 0x000164000c1e9900 */
.L_x_9:
[----:B------:R-:W-:Y:S05]  /*08e0*/  BSYNC.RECONVERGENT B2 ;  /* 0x0000000000027941 */ /* 0x000fea0003800200 */
.L_x_8:
[----:B-----5:R2:W-:Y:S02]  /*08f0*/  STS [R14+-0x4], R13 ;  /* 0xfffffc0d0e007388 */ /* 0x0205e40000000800 */
.L_x_7:
[----:B------:R-:W-:Y:S05]  /*0900*/  BSYNC.RECONVERGENT B1 ;  /* 0x0000000000017941 */ /* 0x000fea0003800200 */
.L_x_6:
[----:B------:R-:W-:Y:S01]  /*0910*/  ISETP.GT.U32.OR P1, PT, R17, 0x2a5, P0 ;  /* 0x000002a51100780c */ /* 0x000fe20000724470 */
[----:B------:R-:W-:-:S12]  /*0920*/  BSSY.RECONVERGENT B1, `(.L_x_10) ;  /* 0x000002c000017945 */ /* 0x000fd80003800200 */
[----:B------:R-:W-:Y:S05]  /*0930*/  @P1 BRA `(.L_x_11) ;  /* 0x0000000000a81947 */ /* 0x000fea0003800000 */
[C---:B0-----:R-:W-:Y:S01]  /*0940*/  VIADD R12, R15.reuse, 0xab ;  /* 0x000000ab0f0c7836 */ /* 0x041fe20000000000 */
[C---:B------:R-:W-:Y:S01]  /*0950*/  ISETP.GE.U32.AND P1, PT, R15.reuse, 0x55, PT ;  /* 0x000000550f00780c */ /* 0x040fe20003f26070 */
[----:B-12---:R-:W-:Y:S01]  /*0960*/  IMAD.U32 R13, RZ, RZ, UR8 ;  /* 0x00000008ff0d7e24 */ /* 0x006fe2000f8e00ff */
        /* <DEDUP_REMOVED lines=28> */
[----:B------:R-:W-:Y:S02]  /*0b30*/  LOP3.LUT R18, R18, 0xff, RZ, 0xc0, !PT ;  /* 0x000000ff12127812 */ /* 0x000fe400078ec0ff */
[----:B------:R-:W-:-:S03]  /*0b40*/  IADD3 R16, PT, PT, R16, UR4, RZ ;  /* 0x0000000410107c10 */ /* 0x000fc6000fffe0ff */
[----:B------:R-:W-:-:S05]  /*0b50*/  IMAD.U32 R19, RZ, RZ, UR6 ;  /* 0x00000006ff137e24 */ /* 0x000fca000f8e00ff */
[----:B------:R-:W-:-:S04]  /*0b60*/  @!P1 IMAD R19, RZ, RZ, UR13 ;  /* 0x0000000dff139e24 */ /* 0x000fc8000f8e02ff */
[----:B------:R-:W-:-:S04]  /*0b70*/  IMAD R19, R18, 0x240, R19 ;  /* 0x0000024012137824 */ /* 0x000fc800078e0213 */
[----:B------:R-:W-:-:S04]  /*0b80*/  IMAD R16, R16, 0x21c0, R19 ;  /* 0x000021c010107824 */ /* 0x000fc800078e0213 */
[----:B------:R-:W-:-:S04]  /*0b90*/  VIADD R19, R16, 0x2 ;  /* 0x0000000210137836 */ /* 0x000fc80000000000 */
[----:B0-----:R-:W-:-:S06]  /*0ba0*/  IMAD.WIDE R12, R19, 0x4, R12 ;  /* 0x00000004130c7825 */ /* 0x001fcc00078e020c */
[----:B------:R0:W5:Y:S02]  /*0bb0*/  LDG.E.CONSTANT R13, desc[UR14][R12.64] ;  /* 0x0000000e0c0d7981 */ /* 0x000164000c1e9900 */
.L_x_13:
[----:B------:R-:W-:Y:S05]  /*0bc0*/  BSYNC.RECONVERGENT B2 ;  /* 0x0000000000027941 */ /* 0x000fea0003800200 */
.L_x_12:
[----:B-----5:R3:W-:Y:S02]  /*0bd0*/  STS [R14], R13 ;  /* 0x0000000d0e007388 */ /* 0x0207e40000000800 */
.L_x_11:
[----:B------:R-:W-:Y:S05]  /*0be0*/  BSYNC.RECONVERGENT B1 ;  /* 0x0000000000017941 */ /* 0x000fea0003800200 */
.L_x_10:
[----:B------:R-:W-:-:S13]  /*0bf0*/  ISETP.GT.U32.OR P0, PT, R17, 0x2a4, P0 ;  /* 0x000002a41100780c */ /* 0x000fda0000704470 */
[----:B------:R-:W-:Y:S05]  /*0c00*/  @P0 BRA `(.L_x_1) ;  /* 0x0000000000a80947 */ /* 0x000fea0003800000 */
[C---:B0-----:R-:W-:Y:S01]  /*0c10*/  VIADD R12, R15.reuse, 0xab ;  /* 0x000000ab0f0c7836 */ /* 0x041fe20000000000 */
[C---:B------:R-:W-:Y:S01]  /*0c20*/  ISETP.GE.U32.AND P0, PT, R15.reuse, 0x55, PT ;  /* 0x000000550f00780c */ /* 0x040fe20003f06070 */
[----:B-123--:R-:W-:Y:S01]  /*0c30*/  IMAD.U32 R13, RZ, RZ, UR8 ;  /* 0x00000008ff0d7e24 */ /* 0x00efe2000f8e00ff */
        /* <DEDUP_REMOVED lines=31> */
[----:B------:R-:W-:-:S05]  /*0e30*/  @!P0 IADD3 R19, PT, PT, RZ, UR13, RZ ;  /* 0x0000000dff138c10 */ /* 0x000fca000fffe0ff */
[----:B------:R-:W-:-:S04]  /*0e40*/  IMAD R19, R18, 0x240, R19 ;  /* 0x0000024012137824 */ /* 0x000fc800078e0213 */
[----:B------:R-:W-:-:S04]  /*0e50*/  IMAD R16, R16, 0x21c0, R19 ;  /* 0x000021c010107824 */ /* 0x000fc800078e0213 */
[----:B------:R-:W-:-:S04]  /*0e60*/  VIADD R19, R16, 0x3 ;  /* 0x0000000310137836 */ /* 0x000fc80000000000 */
[----:B0-----:R-:W-:-:S06]  /*0e70*/  IMAD.WIDE R12, R19, 0x4, R12 ;  /* 0x00000004130c7825 */ /* 0x001fcc00078e020c */
[----:B------:R0:W5:Y:S02]  /*0e80*/  LDG.E.CONSTANT R13, desc[UR14][R12.64] ;  /* 0x0000000e0c0d7981 */ /* 0x000164000c1e9900 */
.L_x_15:
[----:B------:R-:W-:Y:S05]  /*0e90*/  BSYNC.RECONVERGENT B1 ;  /* 0x0000000000017941 */ /* 0x000fea0003800200 */
.L_x_14:
[----:B-----5:R4:W-:Y:S02]  /*0ea0*/  STS [R14+0x4], R13 ;  /* 0x0000040d0e007388 */ /* 0x0209e40000000800 */
.L_x_1:
[----:B------:R-:W-:Y:S05]  /*0eb0*/  BSYNC.RECONVERGENT B0 ;  /* 0x0000000000007941 */ /* 0x000fea0003800200 */
.L_x_0:
[----:B------:R-:W-:Y:S02]  /*0ec0*/  VIADD R17, R17, 0x4 ;  /* 0x0000000411117836 */ /* 0x000fe40000000000 */
[----:B-1234-:R-:W-:Y:S02]  /*0ed0*/  VIADD R14, R14, 0x10 ;  /* 0x000000100e0e7836 */ /* 0x01efe40000000000 */
[----:B------:R-:W-:Y:S01]  /*0ee0*/  VIADD R15, R15, 0x1 ;  /* 0x000000010f0f7836 */ /* 0x000fe20000000000 */
[----:B------:R-:W-:Y:S06]  /*0ef0*/  BRA.U UP0, `(.L_x_16) ;  /* 0xfffffff500007547 */ /* 0x000fec000b83ffff */
[C---:B------:R-:W-:Y:S01]  /*0f00*/  ISETP.GT.U32.AND P0, PT, R0.reuse, 0x5, PT ;  /* 0x000000050000780c */ /* 0x040fe20003f04070 */
[----:B------:R-:W-:Y:S01]  /*0f10*/  IMAD.SHL.U32 R13, R0, 0x2, RZ ;  /* 0x00000002000d7824 */ /* 0x000fe200078e00ff */
[----:B0-----:R-:W-:Y:S01]  /*0f20*/  SHF.R.U32.HI R12, RZ, 0x1, R0 ;  /* 0x00000001ff0c7819 */ /* 0x001fe20000011600 */
[----:B------:R-:W-:Y:S02]  /*0f30*/  IMAD.MOV.U32 R19, RZ, RZ, 0x240 ;  /* 0x00000240ff137424 */ /* 0x000fe400078e00ff */
[----:B------:R-:W-:Y:S01]  /*0f40*/  IMAD.U32 R18, RZ, RZ, UR10 ;  /* 0x0000000aff127e24 */ /* 0x000fe2000f8e00ff */
[C---:B------:R-:W-:Y:S01]  /*0f50*/  IADD3 R17, PT, PT, R13.reuse, 0x1, RZ ;  /* 0x000000010d117810 */ /* 0x040fe20007ffe0ff */
[----:B------:R-:W-:Y:S01]  /*0f60*/  IMAD R16, R12, R19, UR10 ;  /* 0x0000000a0c107e24 */ /* 0x000fe2000f8e0213 */
[----:B------:R-:W-:Y:S01]  /*0f70*/  LOP3.LUT R13, R13, 0x2, RZ, 0xc0, !PT ;  /* 0x000000020d0d7812 */ /* 0x000fe200078ec0ff */
[----:B------:R-:W-:Y:S01]  /*0f80*/  IMAD.U32 R19, RZ, RZ, UR4 ;  /* 0x00000004ff137e24 */ /* 0x000fe2000f8e00ff */
[----:B------:R-:W-:-:S03]  /*0f90*/  LOP3.LUT R17, R18, 0x3, R17, 0xf8, !PT ;  /* 0x0000000312117812 */ /* 0x000fc600078ef811 */
[----:B------:R-:W0:Y:S01]  /*0fa0*/  @!P0 LDC.64 R14, c[0x0][0x388] ;  /* 0x0000e200ff0e8b82 */ /* 0x000e220000000a00 */
[----:B------:R-:W-:Y:S02]  /*0fb0*/  IMAD.IADD R13, R13, 0x1, R16 ;  /* 0x000000010d0d7824 */ /* 0x000fe400078e0210 */
[----:B------:R-:W-:Y:S02]  /*0fc0*/  IMAD.U32 R16, RZ, RZ, UR4 ;  /* 0x00000004ff107e24 */ /* 0x000fe4000f8e00ff */
[----:B------:R-:W-:Y:S02]  /*0fd0*/  IMAD R12, R12, 0x240, R17 ;  /* 0x000002400c0c7824 */ /* 0x000fe400078e0211 */
[----:B------:R-:W-:Y:S02]  /*0fe0*/  @!P0 IMAD R17, R16, 0x6c0, R13 ;  /* 0x000006c010118824 */ /* 0x000fe400078e020d */
[----:B------:R-:W-:Y:S02]  /*0ff0*/  @!P0 IMAD R13, R19, 0x6c0, R12 ;  /* 0x000006c0130d8824 */ /* 0x000fe400078e020c */
[----:B0-----:R-:W-:-:S04]  /*1000*/  @!P0 IMAD.WIDE.U32 R16, R17, 0x4, R14 ;  /* 0x0000000411108825 */ /* 0x001fc800078e000e */
[----:B------:R-:W-:Y:S01]  /*1010*/  @!P0 IMAD.WIDE.U32 R14, R13, 0x4, R14 ;  /* 0x000000040d0e8825 */ /* 0x000fe200078e000e */
[----:B------:R-:W2:Y:S04]  /*1020*/  @!P0 LDG.E.CONSTANT R12, desc[UR14][R16.64] ;  /* 0x0000000e100c8981 */ /* 0x000ea8000c1e9900 */
[----:B------:R-:W2:Y:S01]  /*1030*/  @!P0 LDG.E.CONSTANT R13, desc[UR14][R14.64] ;  /* 0x0000000e0e0d8981 */ /* 0x000ea2000c1e9900 */
[----:B------:R-:W0:Y:S01]  /*1040*/  S2UR UR12, SR_CgaCtaId ;  /* 0x00000000000c79c3 */ /* 0x000e220000008800 */
[----:B------:R-:W-:Y:S02]  /*1050*/  UMOV UR7, 0x400 ;  /* 0x0000040000077882 */ /* 0x000fe40000000000 */
[----:B------:R-:W-:-:S04]  /*1060*/  UIADD3 UR5, UPT, UPT, UR7, 0xaa0, URZ ;  /* 0x00000aa007057890 */ /* 0x000fc8000fffe0ff */
[----:B0-----:R-:W-:Y:S02]  /*1070*/  ULEA UR6, UR12, UR5, 0x18 ;  /* 0x000000050c067291 */ /* 0x001fe4000f8ec0ff */
[----:B------:R-:W-:Y:S01]  /*1080*/  ULEA UR7, UR12, UR7, 0x18 ;  /* 0x000000070c077291 */ /* 0x000fe2000f8ec0ff */
[----:B------:R-:W-:-:S03]  /*1090*/  UMOV UR5, URZ ;  /* 0x000000ff00057c82 */ /* 0x000fc60008000000 */
[----:B------:R-:W-:-:S05]  /*10a0*/  @!P0 LEA R18, R0, UR6, 0x3 ;  /* 0x0000000600128c11 */ /* 0x000fca000f8e18ff */
[----:B--2---:R0:W-:Y:S01]  /*10b0*/  @!P0 STS.64 [R18], R12 ;  /* 0x0000000c12008388 */ /* 0x0041e20000000a00 */
[----:B------:R-:W-:Y:S06]  /*10c0*/  BAR.SYNC.DEFER_BLOCKING 0x0 ;  /* 0x0000000000007b1d */ /* 0x000fec0000010000 */
.L_x_17:
[----:B------:R-:W-:Y:S01]  /*10d0*/  VIADD R28, R0, UR5 ;  /* 0x00000005001c7c36 */ /* 0x000fe20008000000 */
[----:B------:R-:W-:Y:S02]  /*10e0*/  ULEA UR12, UR5, UR6, 0x4 ;  /* 0x00000006050c7291 */ /* 0x000fe4000f8e20ff */
[----:B------:R-:W-:Y:S02]  /*10f0*/  UIADD3 UR5, UPT, UPT, UR5, 0x1, URZ ;  /* 0x0000000105057890 */ /* 0x000fe4000fffe0ff */
[----:B------:R-:W-:Y:S02]  /*1100*/  LEA R28, R28, UR7, 0x4 ;  /* 0x000000071c1c7c11 */ /* 0x000fe4000f8e20ff */
[----:B------:R-:W-:-:S03]  /*1110*/  UISETP.NE.AND UP0, UPT, UR5, 0x3, UPT ;  /* 0x000000030500788c */ /* 0x000fc6000bf05270 */
[----:B0-----:R-:W-:Y:S04]  /*1120*/  LDS.128 R12, [UR12] ;  /* 0x0000000cff0c7984 */ /* 0x001fe80008000c00 */
[----:B------:R-:W0:Y:S04]  /*1130*/  LDS.128 R16, [R28] ;  /* 0x000000001c107984 */ /* 0x000e280000000c00 */
[----:B------:R-:W1:Y:S04]  /*1140*/  LDS.128 R24, [R28+0x550] ;  /* 0x000550001c187984 */ /* 0x000e680000000c00 */
[----:B------:R-:W2:Y:S01]  /*1150*/  LDS.128 R20, [R28+0x110] ;  /* 0x000110001c147984 */ /* 0x000ea20000000c00 */
[----:B0-----:R-:W-:Y:S01]  /*1160*/  FFMA R37, R16, R12, R37 ;  /* 0x0000000c10257223 */ /* 0x001fe20000000025 */
[----:B------:R-:W-:Y:S01]  /*1170*/  FFMA R7, R14, R18, R7 ;  /* 0x000000120e077223 */ /* 0x000fe20000000007 */
[----:B------:R-:W-:Y:S01]  /*1180*/  FFMA R36, R13, R17, R36 ;  /* 0x000000110d247223 */ /* 0x000fe20000000024 */
[----:B------:R-:W-:Y:S01]  /*1190*/  FFMA R6, R15, R19, R6 ;  /* 0x000000130f067223 */ /* 0x000fe20000000006 */
[----:B-1----:R-:W-:Y:S01]  /*11a0*/  FFMA R43, R24, R12, R43 ;  /* 0x0000000c182b7223 */ /* 0x002fe2000000002b */
[----:B------:R-:W-:Y:S01]  /*11b0*/  FFMA R53, R14, R26, R53 ;  /* 0x0000001a0e357223 */ /* 0x000fe20000000035 */
[----:B------:R-:W-:Y:S01]  /*11c0*/  FFMA R42, R13, R25, R42 ;  /* 0x000000190d2a7223 */ /* 0x000fe2000000002a */
[----:B------:R-:W-:Y:S01]  /*11d0*/  FFMA R52, R15, R27, R52 ;  /* 0x0000001b0f347223 */ /* 0x000fe20000000034 */
[----:B--2---:R-:W-:Y:S01]  /*11e0*/  FFMA R35, R20, R12, R35 ;  /* 0x0000000c14237223 */ /* 0x004fe20000000023 */
[----:B------:R-:W-:Y:S01]  /*11f0*/  FFMA R5, R14, R22, R5 ;  /* 0x000000160e057223 */ /* 0x000fe20000000005 */
[----:B------:R-:W-:Y:S01]  /*1200*/  FFMA R34, R13, R21, R34 ;  /* 0x000000150d227223 */ /* 0x000fe20000000022 */
[----:B------:R-:W-:Y:S01]  /*1210*/  FFMA R4, R15, R23, R4 ;  /* 0x000000170f047223 */ /* 0x000fe20000000004 */
[----:B------:R-:W0:Y:S04]  /*1220*/  LDS.128 R16, [R28+0x660] ;  /* 0x000660001c107984 */ /* 0x000e280000000c00 */
        /* <DEDUP_REMOVED lines=16> */
[----:B------:R-:W2:Y:S04]  /*1330*/  LDS.128 R24, [R28+0x440] ;  /* 0x000440001c187984 */ /* 0x000ea80000000c00 */
[----:B------:R-:W3:Y:S01]  /*1340*/  LDS.128 R28, [R28+0x990] ;  /* 0x000990001c1c7984 */ /* 0x000ee20000000c00 */
        /* <DEDUP_REMOVED lines=12> */
[----:B---3--:R-:W-:Y:S01]  /*1410*/  FFMA R51, R28, R12, R51 ;  /* 0x0000000c1c337223 */ /* 0x008fe20000000033 */
[----:B------:R-:W-:Y:S01]  /*1420*/  FFMA R61, R14, R30, R61 ;  /* 0x0000001e0e3d7223 */ /* 0x000fe2000000003d */
[----:B------:R-:W-:Y:S01]  /*1430*/  FFMA R50, R13, R29, R50 ;  /* 0x0000001d0d327223 */ /* 0x000fe20000000032 */
[----:B------:R-:W-:Y:S01]  /*1440*/  FFMA R60, R15, R31, R60 ;  /* 0x0000001f0f3c7223 */ /* 0x000fe2000000003c */
[----:B------:R-:W-:Y:S06]  /*1450*/  BRA.U UP0, `(.L_x_17) ;  /* 0xfffffffd001c7547 */ /* 0x000fec000b83ffff */
[----:B------:R-:W-:-:S04]  /*1460*/  UIADD3 UR4, UPT, UPT, UR4, 0x1, URZ ;  /* 0x0000000104047890 */ /* 0x000fc8000fffe0ff */
[----:B------:R-:W-:-:S09]  /*1470*/  UISETP.NE.AND UP0, UPT, UR4, 0x3, UPT ;  /* 0x000000030400788c */ /* 0x000fd2000bf05270 */
[----:B------:R-:W-:Y:S05]  /*1480*/  BRA.U UP0, `(.L_x_18) ;  /* 0xffffffed00787547 */ /* 0x000fea000b83ffff */
[----:B------:R-:W0:Y:S02]  /*1490*/  LDCU.128 UR16, c[0x0][0x390] ;  /* 0x00007200ff1077ac */ /* 0x000e240008000c00 */
[----:B0-----:R-:W-:-:S06]  /*14a0*/  UIMAD.WIDE.U32 UR6, UR10, 0x4, UR18 ;  /* 0x000000040a0678a5 */ /* 0x001fcc000f8e0012 */
[----:B------:R-:W-:Y:S02]  /*14b0*/  IMAD.U32 R16, RZ, RZ, UR6 ;  /* 0x00000006ff107e24 */ /* 0x000fe4000f8e00ff */
[----:B------:R-:W-:Y:S01]  /*14c0*/  IMAD.U32 R17, RZ, RZ, UR7 ;  /* 0x00000007ff117e24 */ /* 0x000fe2000f8e00ff */
[----:B------:R-:W-:Y:S01]  /*14d0*/  MOV R14, UR6 ;  /* 0x00000006000e7c02 */ /* 0x000fe20008000f00 */
[----:B------:R-:W-:Y:S02]  /*14e0*/  IMAD.U32 R18, RZ, RZ, UR6 ;  /* 0x00000006ff127e24 */ /* 0x000fe4000f8e00ff */
[----:B------:R-:W-:Y:S01]  /*14f0*/  IMAD.U32 R15, RZ, RZ, UR7 ;  /* 0x00000007ff0f7e24 */ /* 0x000fe2000f8e00ff */
[----:B------:R-:W2:Y:S01]  /*1500*/  LDG.E.CONSTANT R16, desc[UR14][R16.64+0x8] ;  /* 0x0000080e10107981 */ /* 0x000ea2000c1e9900 */
[----:B------:R-:W-:-:S04]  /*1510*/  IMAD.U32 R19, RZ, RZ, UR7 ;  /* 0x00000007ff137e24 */ /* 0x000fc8000f8e00ff */
[----:B------:R-:W3:Y:S04]  /*1520*/  LDG.E.CONSTANT R15, desc[UR14][R14.64+0x4] ;  /* 0x0000040e0e0f7981 */ /* 0x000ee8000c1e9900 */
[----:B------:R0:W4:Y:S01]  /*1530*/  LDG.E.CONSTANT R18, desc[UR14][R18.64] ;  /* 0x0000000e12127981 */ /* 0x000122000c1e9900 */
[----:B------:R-:W-:Y:S02]  /*1540*/  IMAD.U32 R12, RZ, RZ, UR6 ;  /* 0x00000006ff0c7e24 */ /* 0x000fe4000f8e00ff */
[----:B------:R-:W-:-:S05]  /*1550*/  IMAD.U32 R13, RZ, RZ, UR7 ;  /* 0x00000007ff0d7e24 */ /* 0x000fca000f8e00ff */
[----:B------:R1:W5:Y:S01]  /*1560*/  LDG.E.CONSTANT R21, desc[UR14][R12.64+0xc] ;  /* 0x00000c0e0c157981 */ /* 0x000362000c1e9900 */
[----:B------:R-:W-:-:S04]  /*1570*/  IMAD.MOV.U32 R23, RZ, RZ, 0x240 ;  /* 0x00000240ff177424 */ /* 0x000fc800078e00ff */
[----:B------:R-:W-:Y:S02]  /*1580*/  IMAD R0, R0, R23, UR9 ;  /* 0x0000000900007e24 */ /* 0x000fe4000f8e0217 */
[----:B------:R-:W-:Y:S02]  /*1590*/  IMAD.U32 R23, RZ, RZ, UR8 ;  /* 0x00000008ff177e24 */ /* 0x000fe4000f8e00ff */
[----:B------:R-:W-:Y:S02]  /*15a0*/  VIADD R0, R0, UR10 ;  /* 0x0000000a00007c36 */ /* 0x000fe40008000000 */
[----:B0-----:R-:W-:Y:S02]  /*15b0*/  IMAD.MOV.U32 R19, RZ, RZ, 0x4 ;  /* 0x00000004ff137424 */ /* 0x001fe400078e00ff */
[----:B------:R-:W-:-:S04]  /*15c0*/  IMAD R0, R23, 0xa8c0, R0 ;  /* 0x0000a8c017007824 */ /* 0x000fc800078e0200 */
[----:B-1----:R-:W-:-:S04]  /*15d0*/  IMAD.WIDE.U32 R12, R0, R19, UR16 ;  /* 0x00000010000c7e25 */ /* 0x002fc8000f8e0013 */
[--C-:B--2---:R-:W-:Y:S01]  /*15e0*/  FADD R5, R5, R16.reuse ;  /* 0x0000001005057221 */ /* 0x104fe20000000000 */
[--C-:B------:R-:W-:Y:S01]  /*15f0*/  FADD R7, R7, R16.reuse ;  /* 0x0000001007077221 */ /* 0x100fe20000000000 */
[--C-:B------:R-:W-:Y:S01]  /*1600*/  FADD R53, R53, R16.reuse ;  /* 0x0000001035357221 */ /* 0x100fe20000000000 */
[--C-:B------:R-:W-:Y:S01]  /*1610*/  FADD R55, R55, R16.reuse ;  /* 0x0000001037377221 */ /* 0x100fe20000000000 */
[--C-:B------:R-:W-:Y:S01]  /*1620*/  FADD R3, R3, R16.reuse ;  /* 0x0000001003037221 */ /* 0x100fe20000000000 */
[--C-:B------:R-:W-:Y:S01]  /*1630*/  FADD R57, R57, R16.reuse ;  /* 0x0000001039397221 */ /* 0x100fe20000000000 */
[--C-:B------:R-:W-:Y:S01]  /*1640*/  FADD R39, R39, R16.reuse ;  /* 0x0000001027277221 */ /* 0x100fe20000000000 */
[--C-:B------:R-:W-:Y:S01]  /*1650*/  FADD R59, R59, R16.reuse ;  /* 0x000000103b3b7221 */ /* 0x100fe20000000000 */
[--C-:B------:R-:W-:Y:S01]  /*1660*/  FADD R41, R41, R16.reuse ;  /* 0x0000001029297221 */ /* 0x100fe20000000000 */
[----:B------:R-:W-:Y:S01]  /*1670*/  FMNMX R5, R5, 6, PT ;  /* 0x40c0000005057809 */ /* 0x000fe20003800000 */
[----:B------:R-:W-:Y:S01]  /*1680*/  FADD R16, R61, R16 ;  /* 0x000000103d107221 */ /* 0x000fe20000000000 */
[----:B------:R-:W-:-:S02]  /*1690*/  FMNMX R7, R7, 6, PT ;  /* 0x40c0000007077809 */ /* 0x000fc40003800000 */
[----:B------:R-:W-:Y:S01]  /*16a0*/  FMNMX R5, RZ, R5, !PT ;  /* 0x00000005ff057209 */ /* 0x000fe20007800000 */
[--C-:B----4-:R-:W-:Y:S01]  /*16b0*/  FADD R9, R9, R18.reuse ;  /* 0x0000001209097221 */ /* 0x110fe20000000000 */
[----:B------:R-:W-:Y:S01]  /*16c0*/  FMNMX R3, R3, 6, PT ;  /* 0x40c0000003037809 */ /* 0x000fe20003800000 */
[--C-:B---3--:R-:W-:Y:S01]  /*16d0*/  FADD R36, R36, R15.reuse ;  /* 0x0000000f24247221 */ /* 0x108fe20000000000 */
[----:B------:R-:W-:Y:S01]  /*16e0*/  FMNMX R16, R16, 6, PT ;  /* 0x40c0000010107809 */ /* 0x000fe20003800000 */
[--C-:B------:R-:W-:Y:S01]  /*16f0*/  FADD R42, R42, R15.reuse ;  /* 0x0000000f2a2a7221 */ /* 0x100fe20000000000 */
[--C-:B------:R-:W-:Y:S01]  /*1700*/  FADD R34, R34, R15.reuse ;  /* 0x0000000f22227221 */ /* 0x100fe20000000000 */
[----:B------:R0:W-:Y:S01]  /*1710*/  STG.E desc[UR14][R12.64+0x8708], R5 ;  /* 0x008708050c007986 */ /* 0x0001e2000c10190e */
[----:B------:R-:W-:Y:S02]  /*1720*/  FMNMX R7, RZ, R7, !PT ;  /* 0x00000007ff077209 */ /* 0x000fe40007800000 */
[----:B------:R-:W-:Y:S01]  /*1730*/  FMNMX R3, RZ, R3, !PT ;  /* 0x00000003ff037209 */ /* 0x000fe20007800000 */
[----:B------:R-:W-:Y:S01]  /*1740*/  FADD R11, R11, R18 ;  /* 0x000000120b0b7221 */ /* 0x000fe20000000000 */
[----:B------:R-:W-:Y:S01]  /*1750*/  FMNMX R9, R9, 6, PT ;  /* 0x40c0000009097809 */ /* 0x000fe20003800000 */
[--C-:B------:R-:W-:Y:S01]  /*1760*/  FADD R44, R44, R15.reuse ;  /* 0x0000000f2c2c7221 */ /* 0x100fe20000000000 */
[----:B------:R-:W-:Y:S01]  /*1770*/  FMNMX R36, R36, 6, PT ;  /* 0x40c0000024247809 */ /* 0x000fe20003800000 */
[----:B------:R-:W-:Y:S01]  /*1780*/  FADD R10, R10, R15 ;  /* 0x0000000f0a0a7221 */ /* 0x000fe20000000000 */
[----:B------:R-:W-:-:S02]  /*1790*/  FMNMX R42, R42, 6, PT ;  /* 0x40c000002a2a7809 */ /* 0x000fc40003800000 */
[----:B0-----:R-:W-:Y:S01]  /*17a0*/  FMNMX R5, RZ, R16, !PT ;  /* 0x00000010ff057209 */ /* 0x001fe20007800000 */
[--C-:B------:R-:W-:Y:S01]  /*17b0*/  FADD R48, R48, R15.reuse ;  /* 0x0000000f30307221 */ /* 0x100fe20000000000 */
[----:B------:R-:W-:Y:S01]  /*17c0*/  FMNMX R34, R34, 6, PT ;  /* 0x40c0000022227809 */ /* 0x000fe20003800000 */
[----:B------:R-:W-:Y:S01]  /*17d0*/  FADD R8, R8, R15 ;  /* 0x0000000f08087221 */ /* 0x000fe20000000000 */
[----:B------:R0:W-:Y:S01]  /*17e0*/  STG.E desc[UR14][R12.64+0x8], R7 ;  /* 0x000008070c007986 */ /* 0x0001e2000c10190e */
[----:B------:R-:W-:-:S03]  /*17f0*/  FMNMX R9, RZ, R9, !PT ;  /* 0x00000009ff097209 */ /* 0x000fc60007800000 */
[----:B------:R1:W-:Y:S01]  /*1800*/  STG.E desc[UR14][R12.64+0x10e08], R3 ;  /* 0x010e08030c007986 */ /* 0x0003e2000c10190e */
[----:B------:R-:W-:-:S03]  /*1810*/  FMNMX R11, R11, 6, PT ;  /* 0x40c000000b0b7809 */ /* 0x000fc60003800000 */
[----:B------:R2:W-:Y:S01]  /*1820*/  STG.E desc[UR14][R12.64+0xa0508], R5 ;  /* 0x0a0508050c007986 */ /* 0x0005e2000c10190e */
[--C-:B------:R-:W-:Y:S01]  /*1830*/  FADD R32, R32, R15.reuse ;  /* 0x0000000f20207221 */ /* 0x100fe20000000000 */
[--C-:B------:R-:W-:Y:S01]  /*1840*/  FADD R46, R46, R15.reuse ;  /* 0x0000000f2e2e7221 */ /* 0x100fe20000000000 */
[----:B0-----:R-:W-:Y:S01]  /*1850*/  FMNMX R7, RZ, R34, !PT ;  /* 0x00000022ff077209 */ /* 0x001fe20007800000 */
[----:B------:R-:W-:Y:S01]  /*1860*/  FADD R15, R50, R15 ;  /* 0x0000000f320f7221 */ /* 0x000fe20000000000 */
[----:B------:R-:W-:Y:S02]  /*1870*/  FMNMX R44, R44, 6, PT ;  /* 0x40c000002c2c7809 */ /* 0x000fe40003800000 */
[----:B-1----:R-:W-:Y:S01]  /*1880*/  FMNMX R3, RZ, R36, !PT ;  /* 0x00000024ff037209 */ /* 0x002fe20007800000 */
[--C-:B-----5:R-:W-:Y:S01]  /*1890*/  FADD R6, R6, R21.reuse ;  /* 0x0000001506067221 */ /* 0x120fe20000000000 */
[----:B------:R-:W-:Y:S02]  /*18a0*/  FMNMX R10, R10, 6, PT ;  /* 0x40c000000a0a7809 */ /* 0x000fe40003800000 */
[----:B--2---:R-:W-:Y:S01]  /*18b0*/  FMNMX R5, RZ, R42, !PT ;  /* 0x0000002aff057209 */ /* 0x004fe20007800000 */
[--C-:B------:R-:W-:Y:S01]  /*18c0*/  FADD R52, R52, R21.reuse ;  /* 0x0000001534347221 */ /* 0x100fe20000000000 */
[----:B------:R-:W-:Y:S01]  /*18d0*/  FMNMX R48, R48, 6, PT ;  /* 0x40c0000030307809 */ /* 0x000fe20003800000 */
[----:B------:R-:W-:Y:S01]  /*18e0*/  FADD R4, R4, R21 ;  /* 0x0000001504047221 */ /* 0x000fe20000000000 */
[----:B------:R-:W-:Y:S01]  /*18f0*/  FMNMX R8, R8, 6, PT ;  /* 0x40c0000008087809 */ /* 0x000fe20003800000 */
[----:B------:R0:W-:Y:S01]  /*1900*/  STG.E desc[UR14][R12.64+0x21c00], R9 ;  /* 0x021c00090c007986 */ /* 0x0001e2000c10190e */
[----:B------:R-:W-:-:S03]  /*1910*/  FMNMX R11, RZ, R11, !PT ;  /* 0x0000000bff0b7209 */ /* 0x000fc60007800000 */
[----:B------:R1:W-:Y:S01]  /*1920*/  STG.E desc[UR14][R12.64+0x4], R3 ;  /* 0x000004030c007986 */ /* 0x0003e2000c10190e */
[----:B------:R-:W-:-:S03]  /*1930*/  FADD R37, R37, R18 ;  /* 0x0000001225257221 */ /* 0x000fc60000000000 */
[----:B------:R2:W-:Y:S01]  /*1940*/  STG.E desc[UR14][R12.64+0x7e904], R5 ;  /* 0x07e904050c007986 */ /* 0x0005e2000c10190e */
[----:B------:R-:W-:-:S03]  /*1950*/  FADD R43, R43, R18 ;  /* 0x000000122b2b7221 */ /* 0x000fc60000000000 */
[----:B------:R3:W-:Y:S01]  /*1960*/  STG.E desc[UR14][R12.64+0x8704], R7 ;  /* 0x008704070c007986 */ /* 0x0007e2000c10190e */
[----:B0-----:R-:W-:Y:S01]  /*1970*/  FMNMX R9, RZ, R44, !PT ;  /* 0x0000002cff097209 */ /* 0x001fe20007800000 */
[--C-:B------:R-:W-:Y:S01]  /*1980*/  FADD R35, R35, R18.reuse ;  /* 0x0000001223237221 */ /* 0x100fe20000000000 */
[----:B-1----:R-:W-:Y:S01]  /*1990*/  FMNMX R3, RZ, R10, !PT ;  /* 0x0000000aff037209 */ /* 0x002fe20007800000 */
[--C-:B------:R-:W-:Y:S01]  /*19a0*/  FADD R45, R45, R18.reuse ;  /* 0x000000122d2d7221 */ /* 0x100fe20000000000 */
[--C-:B------:R-:W-:Y:S01]  /*19b0*/  FADD R33, R33, R18.reuse ;  /* 0x0000001221217221 */ /* 0x100fe20000000000 */
[----:B--2---:R-:W-:Y:S01]  /*19c0*/  FMNMX R5, RZ, R48, !PT ;  /* 0x00000030ff057209 */ /* 0x004fe20007800000 */
[--C-:B------:R-:W-:Y:S01]  /*19d0*/  FADD R47, R47, R18.reuse ;  /* 0x000000122f2f7221 */ /* 0x100fe20000000000 */
[--C-:B------:R-:W-:Y:S01]  /*19e0*/  FADD R49, R49, R18.reuse ;  /* 0x0000001231317221 */ /* 0x100fe20000000000 */
[----:B---3--:R-:W-:Y:S01]  /*19f0*/  FMNMX R7, RZ, R8, !PT ;  /* 0x00000008ff077209 */ /* 0x008fe20007800000 */
[--C-:B------:R-:W-:Y:S01]  /*1a00*/  FADD R54, R54, R21.reuse ;  /* 0x0000001536367221 */ /* 0x100fe20000000000 */
[----:B------:R-:W-:Y:S01]  /*1a10*/  FMNMX R32, R32, 6, PT ;  /* 0x40c0000020207809 */ /* 0x000fe20003800000 */
[--C-:B------:R-:W-:Y:S01]  /*1a20*/  FADD R2, R2, R21.reuse ;  /* 0x0000001502027221 */ /* 0x100fe20000000000 */
[----:B------:R-:W-:Y:S01]  /*1a30*/  FMNMX R46, R46, 6, PT ;  /* 0x40c000002e2e7809 */ /* 0x000fe20003800000 */
[--C-:B------:R-:W-:Y:S01]  /*1a40*/  FADD R56, R56, R21.reuse ;  /* 0x0000001538387221 */ /* 0x100fe20000000000 */
[----:B------:R-:W-:Y:S01]  /*1a50*/  FMNMX R0, R15, 6, PT ;  /* 0x40c000000f007809 */ /* 0x000fe20003800000 */
[--C-:B------:R-:W-:Y:S01]  /*1a60*/  FADD R38, R38, R21.reuse ;  /* 0x0000001526267221 */ /* 0x100fe20000000000 */
[--C-:B------:R-:W-:Y:S01]  /*1a70*/  FADD R58, R58, R21.reuse ;  /* 0x000000153a3a7221 */ /* 0x100fe20000000000 */
[--C-:B------:R-:W-:Y:S01]  /*1a80*/  FADD R40, R40, R21.reuse ;  /* 0x0000001528287221 */ /* 0x100fe20000000000 */
[----:B------:R-:W-:Y:S01]  /*1a90*/  FMNMX R6, R6, 6, PT ;  /* 0x40c0000006067809 */ /* 0x000fe20003800000 */
[----:B------:R-:W-:Y:S01]  /*1aa0*/  FADD R18, R51, R18 ;  /* 0x0000001233127221 */ /* 0x000fe20000000000 */
[----:B------:R-:W-:Y:S01]  /*1ab0*/  FMNMX R52, R52, 6, PT ;  /* 0x40c0000034347809 */ /* 0x000fe20003800000 */
[----:B------:R-:W-:Y:S01]  /*1ac0*/  FADD R21, R60, R21 ;  /* 0x000000153c157221 */ /* 0x000fe20000000000 */
[----:B------:R-:W-:Y:S01]  /*1ad0*/  FMNMX R4, R4, 6, PT ;  /* 0x40c0000004047809 */ /* 0x000fe20003800000 */
[----:B------:R0:W-:Y:S01]  /*1ae0*/  STG.E desc[UR14][R12.64+0x19500], R11 ;  /* 0x0195000b0c007986 */ /* 0x0001e2000c10190e */
[----:B------:R-:W-:-:S03]  /*1af0*/  FMNMX R15, RZ, R46, !PT ;  /* 0x0000002eff0f7209 */ /* 0x000fc60007800000 */
[----:B------:R1:W-:Y:S01]  /*1b00*/  STG.E desc[UR14][R12.64+0x87004], R9 ;  /* 0x087004090c007986 */ /* 0x0003e2000c10190e */
[----:B------:R-:W-:-:S03]  /*1b10*/  FMNMX R37, R37, 6, PT ;  /* 0x40c0000025257809 */ /* 0x000fc60003800000 */
[----:B------:R2:W-:Y:S01]  /*1b20*/  STG.E desc[UR14][R12.64+0x19504], R3 ;  /* 0x019504030c007986 */ /* 0x0005e2000c10190e */
[----:B------:R-:W-:-:S03]  /*1b30*/  FMNMX R43, R43, 6, PT ;  /* 0x40c000002b2b7809 */ /* 0x000fc60003800000 */
[----:B------:R3:W-:Y:S01]  /*1b40*/  STG.E desc[UR14][R12.64+0x97e04], R5 ;  /* 0x097e04050c007986 */ /* 0x0007e2000c10190e */
[----:B0-----:R-:W-:-:S03]  /*1b50*/  FMNMX R11, RZ, R32, !PT ;  /* 0x00000020ff0b7209 */ /* 0x001fc60007800000 */
[----:B------:R0:W-:Y:S01]  /*1b60*/  STG.E desc[UR14][R12.64+0x21c04], R7 ;  /* 0x021c04070c007986 */ /* 0x0001e2000c10190e */
[----:B-1----:R-:W-:Y:S02]  /*1b70*/  FMNMX R9, RZ, R0, !PT ;  /* 0x00000000ff097209 */ /* 0x002fe40007800000 */
[----:B--2---:R-:W-:Y:S02]  /*1b80*/  FMNMX R3, RZ, R6, !PT ;  /* 0x00000006ff037209 */ /* 0x004fe40007800000 */
[----:B------:R-:W-:Y:S02]  /*1b90*/  FMNMX R35, R35, 6, PT ;  /* 0x40c0000023237809 */ /* 0x000fe40003800000 */
[----:B---3--:R-:W-:Y:S02]  /*1ba0*/  FMNMX R5, RZ, R52, !PT ;  /* 0x00000034ff057209 */ /* 0x008fe40007800000 */
[----:B------:R-:W-:Y:S02]  /*1bb0*/  FMNMX R45, R45, 6, PT ;  /* 0x40c000002d2d7809 */ /* 0x000fe40003800000 */
[----:B0-----:R-:W-:-:S02]  /*1bc0*/  FMNMX R7, RZ, R4, !PT ;  /* 0x00000004ff077209 */ /* 0x001fc40007800000 */
[----:B------:R-:W-:Y:S02]  /*1bd0*/  FMNMX R33, R33, 6, PT ;  /* 0x40c0000021217809 */ /* 0x000fe40003800000 */
[----:B------:R-:W-:Y:S02]  /*1be0*/  FMNMX R47, R47, 6, PT ;  /* 0x40c000002f2f7809 */ /* 0x000fe40003800000 */
[----:B------:R-:W-:Y:S02]  /*1bf0*/  FMNMX R49, R49, 6, PT ;  /* 0x40c0000031317809 */ /* 0x000fe40003800000 */
[----:B------:R-:W-:Y:S02]  /*1c00*/  FMNMX R18, R18, 6, PT ;  /* 0x40c0000012127809 */ /* 0x000fe40003800000 */
[----:B------:R-:W-:Y:S02]  /*1c10*/  FMNMX R53, R53, 6, PT ;  /* 0x40c0000035357809 */ /* 0x000fe40003800000 */
[----:B------:R-:W-:-:S02]  /*1c20*/  FMNMX R55, R55, 6, PT ;  /* 0x40c0000037377809 */ /* 0x000fc40003800000 */
        /* <DEDUP_REMOVED lines=10> */
[----:B------:R-:W-:Y:S01]  /*1cd0*/  FMNMX R21, R21, 6, PT ;  /* 0x40c0000015157809 */ /* 0x000fe20003800000 */
[----:B------:R-:W-:Y:S01]  /*1ce0*/  STG.E desc[UR14][R12.64+0x10e04], R11 ;  /* 0x010e040b0c007986 */ /* 0x000fe2000c10190e */
[----:B------:R-:W-:-:S02]  /*1cf0*/  FMNMX R37, RZ, R37, !PT ;  /* 0x00000025ff257209 */ /* 0x000fc40007800000 */
[----:B------:R-:W-:Y:S01]  /*1d00*/  FMNMX R43, RZ, R43, !PT ;  /* 0x0000002bff2b7209 */ /* 0x000fe20007800000 */
[----:B------:R-:W-:Y:S01]  /*1d10*/  STG.E desc[UR14][R12.64+0x8f704], R15 ;  /* 0x08f7040f0c007986 */ /* 0x000fe2000c10190e */
[----:B------:R-:W-:Y:S02]  /*1d20*/  FMNMX R35, RZ, R35, !PT ;  /* 0x00000023ff237209 */ /* 0x000fe40007800000 */
[----:B------:R-:W-:Y:S01]  /*1d30*/  FMNMX R45, RZ, R45, !PT ;  /* 0x0000002dff2d7209 */ /* 0x000fe20007800000 */
[----:B------:R0:W-:Y:S01]  /*1d40*/  STG.E desc[UR14][R12.64+0xa0504], R9 ;  /* 0x0a0504090c007986 */ /* 0x0001e2000c10190e */
[----:B------:R-:W-:Y:S02]  /*1d50*/  FMNMX R33, RZ, R33, !PT ;  /* 0x00000021ff217209 */ /* 0x000fe40007800000 */
[----:B------:R-:W-:Y:S01]  /*1d60*/  FMNMX R47, RZ, R47, !PT ;  /* 0x0000002fff2f7209 */ /* 0x000fe20007800000 */
[----:B------:R1:W-:Y:S01]  /*1d70*/  STG.E desc[UR14][R12.64+0xc], R3 ;  /* 0x00000c030c007986 */ /* 0x0003e2000c10190e */
[----:B------:R-:W-:-:S02]  /*1d80*/  FMNMX R49, RZ, R49, !PT ;  /* 0x00000031ff317209 */ /* 0x000fc40007800000 */
[----:B------:R-:W-:Y:S01]  /*1d90*/  FMNMX R17, RZ, R18, !PT ;  /* 0x00000012ff117209 */ /* 0x000fe20007800000 */
[----:B------:R2:W-:Y:S01]  /*1da0*/  STG.E desc[UR14][R12.64+0x7e90c], R5 ;  /* 0x07e90c050c007986 */ /* 0x0005e2000c10190e */
[----:B------:R-:W-:Y:S02]  /*1db0*/  FMNMX R53, RZ, R53, !PT ;  /* 0x00000035ff357209 */ /* 0x000fe40007800000 */
[----:B------:R-:W-:Y:S01]  /*1dc0*/  FMNMX R55, RZ, R55, !PT ;  /* 0x00000037ff377209 */ /* 0x000fe20007800000 */
[----:B------:R3:W-:Y:S01]  /*1dd0*/  STG.E desc[UR14][R12.64+0x870c], R7 ;  /* 0x00870c070c007986 */ /* 0x0007e2000c10190e */
[----:B------:R-:W-:Y:S02]  /*1de0*/  FMNMX R57, RZ, R57, !PT ;  /* 0x00000039ff397209 */ /* 0x000fe40007800000 */
[----:B------:R-:W-:Y:S02]  /*1df0*/  FMNMX R39, RZ, R39, !PT ;  /* 0x00000027ff277209 */ /* 0x000fe40007800000 */
[----:B------:R-:W-:-:S02]  /*1e00*/  FMNMX R59, RZ, R59, !PT ;  /* 0x0000003bff3b7209 */ /* 0x000fc40007800000 */
[----:B------:R-:W-:Y:S02]  /*1e10*/  FMNMX R41, RZ, R41, !PT ;  /* 0x00000029ff297209 */ /* 0x000fe40007800000 */
[----:B0-----:R-:W-:Y:S02]  /*1e20*/  FMNMX R9, RZ, R54, !PT ;  /* 0x00000036ff097209 */ /* 0x001fe40007800000 */
[----:B------:R-:W-:Y:S02]  /*1e30*/  FMNMX R11, RZ, R2, !PT ;  /* 0x00000002ff0b7209 */ /* 0x000fe40007800000 */
[----:B------:R-:W-:Y:S02]  /*1e40*/  FMNMX R15, RZ, R56, !PT ;  /* 0x00000038ff0f7209 */ /* 0x000fe40007800000 */
[----:B-1----:R-:W-:Y:S02]  /*1e50*/  FMNMX R3, RZ, R38, !PT ;  /* 0x00000026ff037209 */ /* 0x002fe40007800000 */
[----:B--2---:R-:W-:-:S02]  /*1e60*/  FMNMX R5, RZ, R58, !PT ;  /* 0x0000003aff057209 */ /* 0x004fc40007800000 */
[----:B---3--:R-:W-:Y:S02]  /*1e70*/  FMNMX R7, RZ, R40, !PT ;  /* 0x00000028ff077209 */ /* 0x008fe40007800000 */
[----:B------:R-:W-:Y:S01]  /*1e80*/  FMNMX R21, RZ, R21, !PT ;  /* 0x00000015ff157209 */ /* 0x000fe20007800000 */
[----:B------:R-:W-:Y:S04]  /*1e90*/  STG.E desc[UR14][R12.64], R37 ;  /* 0x000000250c007986 */ /* 0x000fe8000c10190e */
        /* <DEDUP_REMOVED lines=19> */
[----:B------:R-:W-:Y:S01]  /*1fd0*/  STG.E desc[UR14][R12.64+0xa050c], R21 ;  /* 0x0a050c150c007986 */ /* 0x000fe2000c10190e */
[----:B------:R-:W-:Y:S05]  /*1fe0*/  EXIT ;  /* 0x000000000000794d */ /* 0x000fea0003800000 */
.L_x_19:
[----:B------:R-:W-:-:S00]  /*1ff0*/  BRA `(.L_x_19) ;  /* 0xfffffffc00fc7947 */ /* 0x000fc0000383ffff */
[----:B------:R-:W-:-:S00]  /*2000*/  NOP ;  /* 0x0000000000007918 */ /* 0x000fc00000000000 */
[----:B------:R-:W-:-:S00]  /*2010*/  NOP ;  /* 0x0000000000007918 */ /* 0x000fc00000000000 */
[----:B------:R-:W-:-:S00]  /*2020*/  NOP ;  /* 0x0000000000007918 */ /* 0x000fc00000000000 */
[----:B------:R-:W-:-:S00]  /*2030*/  NOP ;  /* 0x0000000000007918 */ /* 0x000fc00000000000 */
[----:B------:R-:W-:-:S00]  /*2040*/  NOP ;  /* 0x0000000000007918 */ /* 0x000fc00000000000 */
[----:B------:R-:W-:-:S00]  /*2050*/  NOP ;  /* 0x0000000000007918 */ /* 0x000fc00000000000 */
[----:B------:R-:W-:-:S00]  /*2060*/  NOP ;  /* 0x0000000000007918 */ /* 0x000fc00000000000 */
[----:B------:R-:W-:-:S00]  /*2070*/  NOP ;  /* 0x0000000000007918 */ /* 0x000fc00000000000 */
.L_x_20:


//--------------------- .nv.shared.my_kernel_kernel0 --------------------------
	.section	.nv.shared.my_kernel_kernel0,"aw",@nobits
	.sectionflags	@""
	.align	4
.nv.shared.my_kernel_kernel0:
	.zero		3792


//--------------------- .nv.shared.reserved.0     --------------------------
	.section	.nv.shared.reserved.0,"aw",@nobits
	.weak		__nv_reservedSMEM_offset_0_alias
	.size		__nv_reservedSMEM_offset_0_alias, 0, 64
	.other		__nv_reservedSMEM_offset_0_alias,@"STO_CUDA_RESERVED_SHARED STV_DEFAULT"
__nv_reservedSMEM_offset_0_alias:
	.zero		0
	.zero		64


//--------------------- .nv.constant0.my_kernel_kernel0 --------------------------
	.section	.nv.constant0.my_kernel_kernel0,"a",@progbits
	.sectionflags	@""
	.align	4
.nv.constant0.my_kernel_kernel0:
	.zero		928


//--------------------- SYMBOLS --------------------------

	.type		.nv.reservedSmem.offset0,@object
	.size		.nv.reservedSmem.offset0,0x4
	.type		.nv.reservedSmem.cap,@object
	.size		.nv.reservedSmem.cap,0x4
